//
// Generated by NVIDIA NVVM Compiler
//
// Compiler Build ID: CL-36424714
// Cuda compilation tools, release 13.0, V13.0.88
// Based on NVVM 20.0.0
//

.version 9.0
.target sm_100
.address_size 64

	// .globl	_Z12firstStepGPUPfS_PiS0_
.const .align 4 .u32 samples_d;
.const .align 4 .u32 K_d;
.const .align 4 .u32 lines_d;
.extern .shared .align 16 .b8 centers[];
.extern .shared .align 16 .b8 sharedPointsPerClass[];

.visible .entry _Z12firstStepGPUPfS_PiS0_(
	.param .u64 .ptr .align 1 _Z12firstStepGPUPfS_PiS0__param_0,
	.param .u64 .ptr .align 1 _Z12firstStepGPUPfS_PiS0__param_1,
	.param .u64 .ptr .align 1 _Z12firstStepGPUPfS_PiS0__param_2,
	.param .u64 .ptr .align 1 _Z12firstStepGPUPfS_PiS0__param_3
)
{
	.reg .pred 	%p<26>;
	.reg .b32 	%r<136>;
	.reg .b32 	%f<104>;
	.reg .b64 	%rd<38>;

	ld.param.u64 	%rd10, [_Z12firstStepGPUPfS_PiS0__param_0];
	ld.param.u64 	%rd11, [_Z12firstStepGPUPfS_PiS0__param_1];
	ld.param.u64 	%rd8, [_Z12firstStepGPUPfS_PiS0__param_2];
	ld.param.u64 	%rd9, [_Z12firstStepGPUPfS_PiS0__param_3];
	cvta.to.global.u64 	%rd1, %rd10;
	cvta.to.global.u64 	%rd2, %rd11;
	mov.u32 	%r1, %tid.x;
	mov.u32 	%r55, %ctaid.x;
	mov.u32 	%r56, %ntid.x;
	mov.u32 	%r57, %ctaid.y;
	mov.u32 	%r58, %ntid.y;
	mov.u32 	%r59, %tid.y;
	mov.u32 	%r60, %nctaid.x;
	mov.u32 	%r61, %ctaid.z;
	mov.u32 	%r62, %ntid.z;
	mov.u32 	%r63, %tid.z;
	mad.lo.s32 	%r64, %r61, %r62, %r63;
	mov.u32 	%r65, %nctaid.y;
	mad.lo.s32 	%r66, %r64, %r65, %r57;
	mad.lo.s32 	%r67, %r66, %r58, %r59;
	mad.lo.s32 	%r68, %r67, %r60, %r55;
	mad.lo.s32 	%r2, %r68, %r56, %r1;
	ld.const.u32 	%r3, [K_d];
	ld.const.u32 	%r4, [samples_d];
	mul.lo.s32 	%r5, %r4, %r3;
	setp.lt.s32 	%p1, %r5, 65;
	@%p1 bra 	$L__BB0_34;
	mul.wide.u32 	%rd14, %r1, 4;
	add.s64 	%rd15, %rd2, %rd14;
	ld.global.f32 	%f21, [%rd15];
	shl.b32 	%r72, %r1, 2;
	mov.u32 	%r73, centers;
	add.s32 	%r74, %r73, %r72;
	st.shared.f32 	[%r74], %f21;
	setp.ne.s32 	%p2, %r1, 0;
	@%p2 bra 	$L__BB0_8;
	and.b32  	%r6, %r5, 3;
	setp.lt.u32 	%p3, %r5, 68;
	mov.b32 	%r118, 64;
	@%p3 bra 	$L__BB0_5;
	and.b32  	%r78, %r5, 2147483644;
	add.s32 	%r7, %r78, -68;
	mov.b32 	%r116, 0;
	mov.b32 	%r115, 64;
$L__BB0_4:
	mul.wide.u32 	%rd16, %r115, 4;
	add.s64 	%rd17, %rd2, %rd16;
	ld.global.f32 	%f22, [%rd17];
	shl.b32 	%r79, %r115, 2;
	add.s32 	%r81, %r73, %r79;
	ld.global.f32 	%f23, [%rd17+4];
	ld.global.f32 	%f24, [%rd17+8];
	ld.global.f32 	%f25, [%rd17+12];
	st.shared.v4.f32 	[%r81], {%f22, %f23, %f24, %f25};
	add.s32 	%r118, %r115, 4;
	add.s32 	%r11, %r115, -60;
	setp.eq.s32 	%p4, %r116, %r7;
	mov.u32 	%r115, %r118;
	mov.u32 	%r116, %r11;
	@%p4 bra 	$L__BB0_5;
	bra.uni 	$L__BB0_4;
$L__BB0_5:
	setp.eq.s32 	%p5, %r6, 0;
	@%p5 bra 	$L__BB0_8;
	mov.b32 	%r119, 0;
$L__BB0_7:
	.pragma "nounroll";
	mul.wide.u32 	%rd18, %r118, 4;
	add.s64 	%rd19, %rd2, %rd18;
	ld.global.f32 	%f26, [%rd19];
	shl.b32 	%r83, %r118, 2;
	add.s32 	%r85, %r73, %r83;
	st.shared.f32 	[%r85], %f26;
	add.s32 	%r118, %r118, 1;
	add.s32 	%r119, %r119, 1;
	setp.ne.s32 	%p6, %r119, %r6;
	@%p6 bra 	$L__BB0_7;
$L__BB0_8:
	bar.sync 	0;
	ld.const.u32 	%r86, [lines_d];
	setp.ge.s32 	%p7, %r2, %r86;
	@%p7 bra 	$L__BB0_33;
	setp.lt.s32 	%p8, %r3, 1;
	mov.b32 	%r135, 1;
	@%p8 bra 	$L__BB0_30;
	mul.lo.s32 	%r88, %r4, %r2;
	cvt.s64.s32 	%rd3, %r88;
	setp.lt.s32 	%p9, %r4, 1;
	@%p9 bra 	$L__BB0_24;
	and.b32  	%r17, %r4, 7;
	add.s32 	%r18, %r17, -1;
	and.b32  	%r19, %r4, 3;
	and.b32  	%r20, %r4, 2147483640;
	and.b32  	%r21, %r4, 1;
	neg.s32 	%r22, %r20;
	shl.b64 	%rd20, %rd3, 2;
	add.s64 	%rd21, %rd20, %rd1;
	add.s64 	%rd4, %rd21, 16;
	shl.b32 	%r23, %r4, 2;
	mov.f32 	%f92, 0f7F7FFFFF;
	mov.b32 	%r135, 1;
	mov.b32 	%r120, 0;
$L__BB0_12:
	setp.lt.u32 	%p16, %r4, 8;
	mul.lo.s32 	%r26, %r4, %r120;
	mov.f32 	%f100, 0f00000000;
	mov.b32 	%r125, 0;
	@%p16 bra 	$L__BB0_15;
	mov.u32 	%r99, centers;
	mad.lo.s32 	%r100, %r23, %r120, %r99;
	add.s32 	%r122, %r100, 16;
	mov.f32 	%f100, 0f00000000;
	mov.u64 	%rd37, %rd4;
	mov.u32 	%r123, %r22;
$L__BB0_14:
	.pragma "nounroll";
	ld.global.f32 	%f33, [%rd37+-16];
	ld.shared.f32 	%f34, [%r122+-16];
	sub.f32 	%f35, %f33, %f34;
	fma.rn.f32 	%f36, %f35, %f35, %f100;
	ld.global.f32 	%f37, [%rd37+-12];
	ld.shared.f32 	%f38, [%r122+-12];
	sub.f32 	%f39, %f37, %f38;
	fma.rn.f32 	%f40, %f39, %f39, %f36;
	ld.global.f32 	%f41, [%rd37+-8];
	ld.shared.f32 	%f42, [%r122+-8];
	sub.f32 	%f43, %f41, %f42;
	fma.rn.f32 	%f44, %f43, %f43, %f40;
	ld.global.f32 	%f45, [%rd37+-4];
	ld.shared.f32 	%f46, [%r122+-4];
	sub.f32 	%f47, %f45, %f46;
	fma.rn.f32 	%f48, %f47, %f47, %f44;
	ld.global.f32 	%f49, [%rd37];
	ld.shared.f32 	%f50, [%r122];
	sub.f32 	%f51, %f49, %f50;
	fma.rn.f32 	%f52, %f51, %f51, %f48;
	ld.global.f32 	%f53, [%rd37+4];
	ld.shared.f32 	%f54, [%r122+4];
	sub.f32 	%f55, %f53, %f54;
	fma.rn.f32 	%f56, %f55, %f55, %f52;
	ld.global.f32 	%f57, [%rd37+8];
	ld.shared.f32 	%f58, [%r122+8];
	sub.f32 	%f59, %f57, %f58;
	fma.rn.f32 	%f60, %f59, %f59, %f56;
	ld.global.f32 	%f61, [%rd37+12];
	ld.shared.f32 	%f62, [%r122+12];
	sub.f32 	%f63, %f61, %f62;
	fma.rn.f32 	%f100, %f63, %f63, %f60;
	add.s32 	%r123, %r123, 8;
	add.s64 	%rd37, %rd37, 32;
	add.s32 	%r122, %r122, 32;
	setp.ne.s32 	%p17, %r123, 0;
	mov.u32 	%r125, %r20;
	@%p17 bra 	$L__BB0_14;
$L__BB0_15:
	setp.eq.s32 	%p18, %r17, 0;
	@%p18 bra 	$L__BB0_23;
	setp.lt.u32 	%p19, %r18, 3;
	@%p19 bra 	$L__BB0_18;
	cvt.u64.u32 	%rd22, %r125;
	add.s64 	%rd23, %rd22, %rd3;
	shl.b64 	%rd24, %rd23, 2;
	add.s64 	%rd25, %rd1, %rd24;
	ld.global.f32 	%f65, [%rd25];
	add.s32 	%r101, %r125, %r26;
	shl.b32 	%r102, %r101, 2;
	mov.u32 	%r103, centers;
	add.s32 	%r104, %r103, %r102;
	ld.shared.f32 	%f66, [%r104];
	sub.f32 	%f67, %f65, %f66;
	fma.rn.f32 	%f68, %f67, %f67, %f100;
	ld.global.f32 	%f69, [%rd25+4];
	ld.shared.f32 	%f70, [%r104+4];
	sub.f32 	%f71, %f69, %f70;
	fma.rn.f32 	%f72, %f71, %f71, %f68;
	ld.global.f32 	%f73, [%rd25+8];
	ld.shared.f32 	%f74, [%r104+8];
	sub.f32 	%f75, %f73, %f74;
	fma.rn.f32 	%f76, %f75, %f75, %f72;
	ld.global.f32 	%f77, [%rd25+12];
	ld.shared.f32 	%f78, [%r104+12];
	sub.f32 	%f79, %f77, %f78;
	fma.rn.f32 	%f100, %f79, %f79, %f76;
	add.s32 	%r125, %r125, 4;
$L__BB0_18:
	setp.eq.s32 	%p20, %r19, 0;
	@%p20 bra 	$L__BB0_23;
	setp.eq.s32 	%p21, %r19, 1;
	@%p21 bra 	$L__BB0_21;
	cvt.u64.u32 	%rd26, %r125;
	add.s64 	%rd27, %rd26, %rd3;
	shl.b64 	%rd28, %rd27, 2;
	add.s64 	%rd29, %rd1, %rd28;
	ld.global.f32 	%f81, [%rd29];
	add.s32 	%r105, %r125, %r26;
	shl.b32 	%r106, %r105, 2;
	mov.u32 	%r107, centers;
	add.s32 	%r108, %r107, %r106;
	ld.shared.f32 	%f82, [%r108];
	sub.f32 	%f83, %f81, %f82;
	fma.rn.f32 	%f84, %f83, %f83, %f100;
	ld.global.f32 	%f85, [%rd29+4];
	ld.shared.f32 	%f86, [%r108+4];
	sub.f32 	%f87, %f85, %f86;
	fma.rn.f32 	%f100, %f87, %f87, %f84;
	add.s32 	%r125, %r125, 2;
$L__BB0_21:
	setp.eq.s32 	%p22, %r21, 0;
	@%p22 bra 	$L__BB0_23;
	cvt.u64.u32 	%rd30, %r125;
	add.s64 	%rd31, %rd30, %rd3;
	shl.b64 	%rd32, %rd31, 2;
	add.s64 	%rd33, %rd1, %rd32;
	ld.global.f32 	%f88, [%rd33];
	add.s32 	%r109, %r125, %r26;
	shl.b32 	%r110, %r109, 2;
	mov.u32 	%r111, centers;
	add.s32 	%r112, %r111, %r110;
	ld.shared.f32 	%f89, [%r112];
	sub.f32 	%f90, %f88, %f89;
	fma.rn.f32 	%f100, %f90, %f90, %f100;
$L__BB0_23:
	sqrt.rn.f32 	%f91, %f100;
	setp.lt.f32 	%p23, %f91, %f92;
	add.s32 	%r120, %r120, 1;
	selp.f32 	%f92, %f91, %f92, %p23;
	selp.b32 	%r135, %r120, %r135, %p23;
	setp.eq.s32 	%p24, %r120, %r3;
	@%p24 bra 	$L__BB0_30;
	bra.uni 	$L__BB0_12;
$L__BB0_24:
	and.b32  	%r39, %r3, 3;
	setp.lt.u32 	%p10, %r3, 4;
	mov.f32 	%f102, 0f7F7FFFFF;
	mov.b32 	%r135, 1;
	mov.b32 	%r132, 0;
	@%p10 bra 	$L__BB0_27;
	and.b32  	%r132, %r3, 2147483644;
	mov.f32 	%f102, 0f7F7FFFFF;
	mov.b32 	%r135, 1;
	mov.b32 	%r127, 0;
$L__BB0_26:
	setp.gt.f32 	%p11, %f102, 0f00000000;
	add.s32 	%r94, %r127, 1;
	selp.f32 	%f102, 0f00000000, %f102, %p11;
	selp.b32 	%r135, %r94, %r135, %p11;
	add.s32 	%r127, %r127, 4;
	setp.ne.s32 	%p12, %r127, %r132;
	@%p12 bra 	$L__BB0_26;
$L__BB0_27:
	setp.eq.s32 	%p13, %r39, 0;
	@%p13 bra 	$L__BB0_30;
	mov.b32 	%r134, 0;
$L__BB0_29:
	.pragma "nounroll";
	setp.gt.f32 	%p14, %f102, 0f00000000;
	add.s32 	%r132, %r132, 1;
	selp.f32 	%f102, 0f00000000, %f102, %p14;
	selp.b32 	%r135, %r132, %r135, %p14;
	add.s32 	%r134, %r134, 1;
	setp.ne.s32 	%p15, %r134, %r39;
	@%p15 bra 	$L__BB0_29;
$L__BB0_30:
	cvta.to.global.u64 	%rd34, %rd8;
	mul.wide.s32 	%rd35, %r2, 4;
	add.s64 	%rd7, %rd34, %rd35;
	ld.global.u32 	%r113, [%rd7];
	setp.eq.s32 	%p25, %r113, %r135;
	@%p25 bra 	$L__BB0_32;
	cvta.to.global.u64 	%rd36, %rd9;
	atom.global.add.u32 	%r114, [%rd36], 1;
$L__BB0_32:
	st.global.u32 	[%rd7], %r135;
$L__BB0_33:
	ret;
$L__BB0_34:
	mul.wide.u32 	%rd12, %r1, 4;
	add.s64 	%rd13, %rd2, %rd12;
	ld.global.f32 	%f20, [%rd13];
	shl.b32 	%r69, %r1, 2;
	mov.u32 	%r70, centers;
	add.s32 	%r71, %r70, %r69;
	st.shared.f32 	[%r71], %f20;
	bra.uni 	$L__BB0_8;

}
	// .globl	_Z28recalculateCentroidsStep1GPUPfPiS0_S_
.visible .entry _Z28recalculateCentroidsStep1GPUPfPiS0_S_(
	.param .u64 .ptr .align 1 _Z28recalculateCentroidsStep1GPUPfPiS0_S__param_0,
	.param .u64 .ptr .align 1 _Z28recalculateCentroidsStep1GPUPfPiS0_S__param_1,
	.param .u64 .ptr .align 1 _Z28recalculateCentroidsStep1GPUPfPiS0_S__param_2,
	.param .u64 .ptr .align 1 _Z28recalculateCentroidsStep1GPUPfPiS0_S__param_3
)
{
	.reg .pred 	%p<11>;
	.reg .b32 	%r<64>;
	.reg .b32 	%f<59>;
	.reg .b64 	%rd<32>;

	ld.param.u64 	%rd6, [_Z28recalculateCentroidsStep1GPUPfPiS0_S__param_0];
	ld.param.u64 	%rd3, [_Z28recalculateCentroidsStep1GPUPfPiS0_S__param_1];
	ld.param.u64 	%rd4, [_Z28recalculateCentroidsStep1GPUPfPiS0_S__param_2];
	cvta.to.global.u64 	%rd1, %rd6;
	mov.u32 	%r31, %tid.x;
	mov.u32 	%r32, %ctaid.x;
	mov.u32 	%r33, %ntid.x;
	mov.u32 	%r34, %ctaid.y;
	mov.u32 	%r35, %ntid.y;
	mov.u32 	%r36, %tid.y;
	mov.u32 	%r37, %nctaid.x;
	mov.u32 	%r38, %ctaid.z;
	mov.u32 	%r39, %ntid.z;
	mov.u32 	%r40, %tid.z;
	mad.lo.s32 	%r41, %r38, %r39, %r40;
	mov.u32 	%r42, %nctaid.y;
	mad.lo.s32 	%r43, %r41, %r42, %r34;
	mad.lo.s32 	%r44, %r43, %r35, %r36;
	mad.lo.s32 	%r45, %r44, %r37, %r32;
	mad.lo.s32 	%r1, %r45, %r33, %r31;
	ld.const.u32 	%r46, [lines_d];
	setp.ge.s32 	%p1, %r1, %r46;
	@%p1 bra 	$L__BB1_14;
	cvta.to.global.u64 	%rd7, %rd3;
	cvta.to.global.u64 	%rd8, %rd4;
	mul.wide.s32 	%rd9, %r1, 4;
	add.s64 	%rd10, %rd7, %rd9;
	ld.global.u32 	%r2, [%rd10];
	mul.wide.s32 	%rd11, %r2, 4;
	add.s64 	%rd12, %rd8, %rd11;
	atom.global.add.u32 	%r47, [%rd12+-4], 1;
	ld.const.u32 	%r3, [samples_d];
	setp.lt.s32 	%p2, %r3, 1;
	@%p2 bra 	$L__BB1_14;
	add.s32 	%r49, %r2, -1;
	mul.lo.s32 	%r4, %r3, %r49;
	mul.lo.s32 	%r5, %r3, %r1;
	setp.lt.u32 	%p3, %r3, 16;
	mov.b32 	%r59, 0;
	@%p3 bra 	$L__BB1_5;
	and.b32  	%r59, %r3, 2147483632;
	neg.s32 	%r57, %r59;
	mov.u32 	%r55, %r5;
	mov.u32 	%r56, %r4;
$L__BB1_4:
	.pragma "nounroll";
	ld.param.u64 	%rd30, [_Z28recalculateCentroidsStep1GPUPfPiS0_S__param_3];
	mul.wide.s32 	%rd13, %r56, 4;
	cvta.to.global.u64 	%rd14, %rd30;
	add.s64 	%rd15, %rd14, %rd13;
	mul.wide.s32 	%rd16, %r55, 4;
	add.s64 	%rd17, %rd1, %rd16;
	ld.global.f32 	%f1, [%rd17];
	atom.global.add.f32 	%f2, [%rd15], %f1;
	ld.global.f32 	%f3, [%rd17+4];
	atom.global.add.f32 	%f4, [%rd15+4], %f3;
	ld.global.f32 	%f5, [%rd17+8];
	atom.global.add.f32 	%f6, [%rd15+8], %f5;
	ld.global.f32 	%f7, [%rd17+12];
	atom.global.add.f32 	%f8, [%rd15+12], %f7;
	ld.global.f32 	%f9, [%rd17+16];
	atom.global.add.f32 	%f10, [%rd15+16], %f9;
	ld.global.f32 	%f11, [%rd17+20];
	atom.global.add.f32 	%f12, [%rd15+20], %f11;
	ld.global.f32 	%f13, [%rd17+24];
	atom.global.add.f32 	%f14, [%rd15+24], %f13;
	ld.global.f32 	%f15, [%rd17+28];
	atom.global.add.f32 	%f16, [%rd15+28], %f15;
	ld.global.f32 	%f17, [%rd17+32];
	atom.global.add.f32 	%f18, [%rd15+32], %f17;
	ld.global.f32 	%f19, [%rd17+36];
	atom.global.add.f32 	%f20, [%rd15+36], %f19;
	ld.global.f32 	%f21, [%rd17+40];
	atom.global.add.f32 	%f22, [%rd15+40], %f21;
	ld.global.f32 	%f23, [%rd17+44];
	atom.global.add.f32 	%f24, [%rd15+44], %f23;
	ld.global.f32 	%f25, [%rd17+48];
	atom.global.add.f32 	%f26, [%rd15+48], %f25;
	ld.global.f32 	%f27, [%rd17+52];
	atom.global.add.f32 	%f28, [%rd15+52], %f27;
	ld.global.f32 	%f29, [%rd17+56];
	atom.global.add.f32 	%f30, [%rd15+56], %f29;
	ld.global.f32 	%f31, [%rd17+60];
	atom.global.add.f32 	%f32, [%rd15+60], %f31;
	add.s32 	%r57, %r57, 16;
	add.s32 	%r56, %r56, 16;
	add.s32 	%r55, %r55, 16;
	setp.ne.s32 	%p4, %r57, 0;
	@%p4 bra 	$L__BB1_4;
$L__BB1_5:
	and.b32  	%r15, %r3, 15;
	setp.eq.s32 	%p5, %r15, 0;
	@%p5 bra 	$L__BB1_14;
	ld.param.u64 	%rd31, [_Z28recalculateCentroidsStep1GPUPfPiS0_S__param_3];
	cvta.to.global.u64 	%rd2, %rd31;
	and.b32  	%r16, %r3, 7;
	setp.lt.u32 	%p6, %r15, 8;
	@%p6 bra 	$L__BB1_8;
	add.s32 	%r51, %r4, %r59;
	mul.wide.s32 	%rd18, %r51, 4;
	add.s64 	%rd19, %rd2, %rd18;
	add.s32 	%r52, %r5, %r59;
	mul.wide.s32 	%rd20, %r52, 4;
	add.s64 	%rd21, %rd1, %rd20;
	ld.global.f32 	%f33, [%rd21];
	atom.global.add.f32 	%f34, [%rd19], %f33;
	ld.global.f32 	%f35, [%rd21+4];
	atom.global.add.f32 	%f36, [%rd19+4], %f35;
	ld.global.f32 	%f37, [%rd21+8];
	atom.global.add.f32 	%f38, [%rd19+8], %f37;
	ld.global.f32 	%f39, [%rd21+12];
	atom.global.add.f32 	%f40, [%rd19+12], %f39;
	ld.global.f32 	%f41, [%rd21+16];
	atom.global.add.f32 	%f42, [%rd19+16], %f41;
	ld.global.f32 	%f43, [%rd21+20];
	atom.global.add.f32 	%f44, [%rd19+20], %f43;
	ld.global.f32 	%f45, [%rd21+24];
	atom.global.add.f32 	%f46, [%rd19+24], %f45;
	ld.global.f32 	%f47, [%rd21+28];
	atom.global.add.f32 	%f48, [%rd19+28], %f47;
	add.s32 	%r59, %r59, 8;
$L__BB1_8:
	setp.eq.s32 	%p7, %r16, 0;
	@%p7 bra 	$L__BB1_14;
	and.b32  	%r19, %r3, 3;
	setp.lt.u32 	%p8, %r16, 4;
	@%p8 bra 	$L__BB1_11;
	add.s32 	%r53, %r4, %r59;
	mul.wide.s32 	%rd22, %r53, 4;
	add.s64 	%rd23, %rd2, %rd22;
	add.s32 	%r54, %r5, %r59;
	mul.wide.s32 	%rd24, %r54, 4;
	add.s64 	%rd25, %rd1, %rd24;
	ld.global.f32 	%f49, [%rd25];
	atom.global.add.f32 	%f50, [%rd23], %f49;
	ld.global.f32 	%f51, [%rd25+4];
	atom.global.add.f32 	%f52, [%rd23+4], %f51;
	ld.global.f32 	%f53, [%rd25+8];
	atom.global.add.f32 	%f54, [%rd23+8], %f53;
	ld.global.f32 	%f55, [%rd25+12];
	atom.global.add.f32 	%f56, [%rd23+12], %f55;
	add.s32 	%r59, %r59, 4;
$L__BB1_11:
	setp.eq.s32 	%p9, %r19, 0;
	@%p9 bra 	$L__BB1_14;
	add.s32 	%r63, %r59, %r5;
	add.s32 	%r62, %r59, %r4;
	neg.s32 	%r61, %r19;
$L__BB1_13:
	.pragma "nounroll";
	mul.wide.s32 	%rd26, %r63, 4;
	add.s64 	%rd27, %rd1, %rd26;
	mul.wide.s32 	%rd28, %r62, 4;
	add.s64 	%rd29, %rd2, %rd28;
	ld.global.f32 	%f57, [%rd27];
	atom.global.add.f32 	%f58, [%rd29], %f57;
	add.s32 	%r63, %r63, 1;
	add.s32 	%r62, %r62, 1;
	add.s32 	%r61, %r61, 1;
	setp.ne.s32 	%p10, %r61, 0;
	@%p10 bra 	$L__BB1_13;
$L__BB1_14:
	ret;

}
	// .globl	_Z28recalculateCentroidsStep2GPUPfPiS_S_
.visible .entry _Z28recalculateCentroidsStep2GPUPfPiS_S_(
	.param .u64 .ptr .align 1 _Z28recalculateCentroidsStep2GPUPfPiS_S__param_0,
	.param .u64 .ptr .align 1 _Z28recalculateCentroidsStep2GPUPfPiS_S__param_1,
	.param .u64 .ptr .align 1 _Z28recalculateCentroidsStep2GPUPfPiS_S__param_2,
	.param .u64 .ptr .align 1 _Z28recalculateCentroidsStep2GPUPfPiS_S__param_3
)
{
	.reg .pred 	%p<15>;
	.reg .b32 	%r<87>;
	.reg .b32 	%f<12>;
	.reg .b64 	%rd<23>;

	ld.param.u64 	%rd10, [_Z28recalculateCentroidsStep2GPUPfPiS_S__param_0];
	ld.param.u64 	%rd11, [_Z28recalculateCentroidsStep2GPUPfPiS_S__param_1];
	cvta.to.global.u64 	%rd1, %rd10;
	cvta.to.global.u64 	%rd2, %rd11;
	mov.u32 	%r1, %tid.x;
	mov.u32 	%r36, %ctaid.x;
	mov.u32 	%r37, %ntid.x;
	mov.u32 	%r38, %ctaid.y;
	mov.u32 	%r39, %ntid.y;
	mov.u32 	%r40, %tid.y;
	mov.u32 	%r41, %nctaid.x;
	mov.u32 	%r42, %ctaid.z;
	mov.u32 	%r43, %ntid.z;
	mov.u32 	%r44, %tid.z;
	mad.lo.s32 	%r45, %r42, %r43, %r44;
	mov.u32 	%r46, %nctaid.y;
	mad.lo.s32 	%r47, %r45, %r46, %r38;
	mad.lo.s32 	%r48, %r47, %r39, %r40;
	mad.lo.s32 	%r49, %r48, %r41, %r36;
	mad.lo.s32 	%r2, %r49, %r37, %r1;
	ld.const.u32 	%r3, [K_d];
	setp.gt.s32 	%p1, %r3, 64;
	@%p1 bra 	$L__BB2_3;
	setp.ge.s32 	%p7, %r1, %r3;
	@%p7 bra 	$L__BB2_11;
	mul.wide.u32 	%rd15, %r1, 4;
	add.s64 	%rd16, %rd2, %rd15;
	ld.global.u32 	%r66, [%rd16];
	shl.b32 	%r67, %r1, 2;
	mov.u32 	%r68, sharedPointsPerClass;
	add.s32 	%r69, %r68, %r67;
	st.shared.u32 	[%r69], %r66;
	bra.uni 	$L__BB2_11;
$L__BB2_3:
	mul.wide.u32 	%rd12, %r1, 4;
	add.s64 	%rd13, %rd2, %rd12;
	ld.global.u32 	%r50, [%rd13];
	shl.b32 	%r51, %r1, 2;
	mov.u32 	%r52, sharedPointsPerClass;
	add.s32 	%r53, %r52, %r51;
	st.shared.u32 	[%r53], %r50;
	setp.ne.s32 	%p2, %r1, 0;
	@%p2 bra 	$L__BB2_11;
	and.b32  	%r4, %r3, 3;
	setp.lt.u32 	%p3, %r3, 68;
	mov.b32 	%r79, 64;
	@%p3 bra 	$L__BB2_8;
	and.b32  	%r57, %r3, 2147483644;
	neg.s32 	%r78, %r57;
	add.s32 	%r76, %r52, 256;
	add.s64 	%rd21, %rd2, 268;
	mov.b32 	%r77, 0;
$L__BB2_6:
	ld.global.u32 	%r59, [%rd21+-12];
	ld.global.u32 	%r60, [%rd21+-8];
	ld.global.u32 	%r61, [%rd21+-4];
	ld.global.u32 	%r62, [%rd21];
	st.shared.v4.u32 	[%r76], {%r59, %r60, %r61, %r62};
	add.s32 	%r78, %r78, 4;
	add.s32 	%r77, %r77, 4;
	add.s32 	%r76, %r76, 16;
	add.s64 	%rd21, %rd21, 16;
	setp.ne.s32 	%p4, %r78, -64;
	@%p4 bra 	$L__BB2_6;
	add.s32 	%r79, %r77, 64;
$L__BB2_8:
	setp.eq.s32 	%p5, %r4, 0;
	@%p5 bra 	$L__BB2_11;
	shl.b32 	%r63, %r79, 2;
	add.s32 	%r81, %r52, %r63;
	mul.wide.u32 	%rd14, %r79, 4;
	add.s64 	%rd22, %rd2, %rd14;
	neg.s32 	%r80, %r4;
$L__BB2_10:
	.pragma "nounroll";
	ld.global.u32 	%r65, [%rd22];
	st.shared.u32 	[%r81], %r65;
	add.s32 	%r81, %r81, 4;
	add.s64 	%rd22, %rd22, 4;
	add.s32 	%r80, %r80, 1;
	setp.ne.s32 	%p6, %r80, 0;
	@%p6 bra 	$L__BB2_10;
$L__BB2_11:
	bar.sync 	0;
	setp.ge.s32 	%p8, %r2, %r3;
	ld.const.u32 	%r70, [samples_d];
	setp.lt.s32 	%p9, %r70, 1;
	or.pred  	%p10, %p8, %p9;
	@%p10 bra 	$L__BB2_18;
	shl.b32 	%r72, %r2, 2;
	mov.u32 	%r73, sharedPointsPerClass;
	add.s32 	%r74, %r73, %r72;
	ld.shared.u32 	%r75, [%r74];
	mul.lo.s32 	%r21, %r70, %r2;
	cvt.rn.f32.s32 	%f1, %r75;
	and.b32  	%r22, %r70, 3;
	setp.lt.u32 	%p11, %r70, 4;
	mov.b32 	%r84, 0;
	@%p11 bra 	$L__BB2_15;
	and.b32  	%r84, %r70, 2147483644;
	neg.s32 	%r83, %r84;
	add.s64 	%rd9, %rd1, 8;
	mov.u32 	%r82, %r21;
$L__BB2_14:
	mul.wide.s32 	%rd17, %r82, 4;
	add.s64 	%rd18, %rd9, %rd17;
	ld.global.f32 	%f2, [%rd18+-8];
	div.rn.f32 	%f3, %f2, %f1;
	st.global.f32 	[%rd18+-8], %f3;
	ld.global.f32 	%f4, [%rd18+-4];
	div.rn.f32 	%f5, %f4, %f1;
	st.global.f32 	[%rd18+-4], %f5;
	ld.global.f32 	%f6, [%rd18];
	div.rn.f32 	%f7, %f6, %f1;
	st.global.f32 	[%rd18], %f7;
	ld.global.f32 	%f8, [%rd18+4];
	div.rn.f32 	%f9, %f8, %f1;
	st.global.f32 	[%rd18+4], %f9;
	add.s32 	%r83, %r83, 4;
	add.s32 	%r82, %r82, 4;
	setp.ne.s32 	%p12, %r83, 0;
	@%p12 bra 	$L__BB2_14;
$L__BB2_15:
	setp.eq.s32 	%p13, %r22, 0;
	@%p13 bra 	$L__BB2_18;
	add.s32 	%r86, %r84, %r21;
	neg.s32 	%r85, %r22;
$L__BB2_17:
	.pragma "nounroll";
	mul.wide.s32 	%rd19, %r86, 4;
	add.s64 	%rd20, %rd1, %rd19;
	ld.global.f32 	%f10, [%rd20];
	div.rn.f32 	%f11, %f10, %f1;
	st.global.f32 	[%rd20], %f11;
	add.s32 	%r86, %r86, 1;
	add.s32 	%r85, %r85, 1;
	setp.ne.s32 	%p14, %r85, 0;
	@%p14 bra 	$L__BB2_17;
$L__BB2_18:
	ret;

}
	// .globl	_Z28recalculateCentroidsStep3GPUPfS_S_
.visible .entry _Z28recalculateCentroidsStep3GPUPfS_S_(
	.param .u64 .ptr .align 1 _Z28recalculateCentroidsStep3GPUPfS_S__param_0,
	.param .u64 .ptr .align 1 _Z28recalculateCentroidsStep3GPUPfS_S__param_1,
	.param .u64 .ptr .align 1 _Z28recalculateCentroidsStep3GPUPfS_S__param_2
)
{
	.reg .pred 	%p<13>;
	.reg .b32 	%r<38>;
	.reg .b32 	%f<86>;
	.reg .b64 	%rd<36>;

	ld.param.u64 	%rd11, [_Z28recalculateCentroidsStep3GPUPfS_S__param_0];
	ld.param.u64 	%rd12, [_Z28recalculateCentroidsStep3GPUPfS_S__param_1];
	ld.param.u64 	%rd13, [_Z28recalculateCentroidsStep3GPUPfS_S__param_2];
	cvta.to.global.u64 	%rd1, %rd12;
	cvta.to.global.u64 	%rd2, %rd13;
	cvta.to.global.u64 	%rd3, %rd11;
	mov.u32 	%r15, %tid.x;
	mov.u32 	%r16, %ctaid.x;
	mov.u32 	%r17, %ntid.x;
	mov.u32 	%r18, %ctaid.y;
	mov.u32 	%r19, %ntid.y;
	mov.u32 	%r20, %tid.y;
	mov.u32 	%r21, %nctaid.x;
	mov.u32 	%r22, %ctaid.z;
	mov.u32 	%r23, %ntid.z;
	mov.u32 	%r24, %tid.z;
	mad.lo.s32 	%r25, %r22, %r23, %r24;
	mov.u32 	%r26, %nctaid.y;
	mad.lo.s32 	%r27, %r25, %r26, %r18;
	mad.lo.s32 	%r28, %r27, %r19, %r20;
	mad.lo.s32 	%r29, %r28, %r21, %r16;
	mad.lo.s32 	%r1, %r29, %r17, %r15;
	ld.const.u32 	%r2, [K_d];
	setp.ge.s32 	%p1, %r1, %r2;
	ld.const.u32 	%r3, [samples_d];
	@%p1 bra 	$L__BB3_15;
	mul.lo.s32 	%r30, %r3, %r1;
	cvt.s64.s32 	%rd4, %r30;
	setp.lt.s32 	%p2, %r3, 1;
	mov.f32 	%f85, 0f00000000;
	@%p2 bra 	$L__BB3_13;
	and.b32  	%r4, %r3, 7;
	setp.lt.u32 	%p3, %r3, 8;
	mov.f32 	%f85, 0f00000000;
	mov.b32 	%r36, 0;
	@%p3 bra 	$L__BB3_5;
	and.b32  	%r36, %r3, 2147483640;
	neg.s32 	%r34, %r36;
	shl.b64 	%rd14, %rd4, 2;
	add.s64 	%rd15, %rd14, 16;
	add.s64 	%rd35, %rd1, %rd15;
	add.s64 	%rd34, %rd2, %rd15;
	mov.f32 	%f85, 0f00000000;
$L__BB3_4:
	.pragma "nounroll";
	ld.global.f32 	%f18, [%rd35+-16];
	ld.global.f32 	%f19, [%rd34+-16];
	sub.f32 	%f20, %f18, %f19;
	fma.rn.f32 	%f21, %f20, %f20, %f85;
	ld.global.f32 	%f22, [%rd35+-12];
	ld.global.f32 	%f23, [%rd34+-12];
	sub.f32 	%f24, %f22, %f23;
	fma.rn.f32 	%f25, %f24, %f24, %f21;
	ld.global.f32 	%f26, [%rd35+-8];
	ld.global.f32 	%f27, [%rd34+-8];
	sub.f32 	%f28, %f26, %f27;
	fma.rn.f32 	%f29, %f28, %f28, %f25;
	ld.global.f32 	%f30, [%rd35+-4];
	ld.global.f32 	%f31, [%rd34+-4];
	sub.f32 	%f32, %f30, %f31;
	fma.rn.f32 	%f33, %f32, %f32, %f29;
	ld.global.f32 	%f34, [%rd35];
	ld.global.f32 	%f35, [%rd34];
	sub.f32 	%f36, %f34, %f35;
	fma.rn.f32 	%f37, %f36, %f36, %f33;
	ld.global.f32 	%f38, [%rd35+4];
	ld.global.f32 	%f39, [%rd34+4];
	sub.f32 	%f40, %f38, %f39;
	fma.rn.f32 	%f41, %f40, %f40, %f37;
	ld.global.f32 	%f42, [%rd35+8];
	ld.global.f32 	%f43, [%rd34+8];
	sub.f32 	%f44, %f42, %f43;
	fma.rn.f32 	%f45, %f44, %f44, %f41;
	ld.global.f32 	%f46, [%rd35+12];
	ld.global.f32 	%f47, [%rd34+12];
	sub.f32 	%f48, %f46, %f47;
	fma.rn.f32 	%f85, %f48, %f48, %f45;
	add.s32 	%r34, %r34, 8;
	add.s64 	%rd35, %rd35, 32;
	add.s64 	%rd34, %rd34, 32;
	setp.ne.s32 	%p4, %r34, 0;
	@%p4 bra 	$L__BB3_4;
$L__BB3_5:
	setp.eq.s32 	%p5, %r4, 0;
	@%p5 bra 	$L__BB3_13;
	and.b32  	%r10, %r3, 3;
	setp.lt.u32 	%p6, %r4, 4;
	@%p6 bra 	$L__BB3_8;
	cvt.u64.u32 	%rd16, %r36;
	add.s64 	%rd17, %rd16, %rd4;
	shl.b64 	%rd18, %rd17, 2;
	add.s64 	%rd19, %rd1, %rd18;
	ld.global.f32 	%f50, [%rd19];
	add.s64 	%rd20, %rd2, %rd18;
	ld.global.f32 	%f51, [%rd20];
	sub.f32 	%f52, %f50, %f51;
	fma.rn.f32 	%f53, %f52, %f52, %f85;
	ld.global.f32 	%f54, [%rd19+4];
	ld.global.f32 	%f55, [%rd20+4];
	sub.f32 	%f56, %f54, %f55;
	fma.rn.f32 	%f57, %f56, %f56, %f53;
	ld.global.f32 	%f58, [%rd19+8];
	ld.global.f32 	%f59, [%rd20+8];
	sub.f32 	%f60, %f58, %f59;
	fma.rn.f32 	%f61, %f60, %f60, %f57;
	ld.global.f32 	%f62, [%rd19+12];
	ld.global.f32 	%f63, [%rd20+12];
	sub.f32 	%f64, %f62, %f63;
	fma.rn.f32 	%f85, %f64, %f64, %f61;
	add.s32 	%r36, %r36, 4;
$L__BB3_8:
	setp.eq.s32 	%p7, %r10, 0;
	@%p7 bra 	$L__BB3_13;
	setp.eq.s32 	%p8, %r10, 1;
	@%p8 bra 	$L__BB3_11;
	cvt.u64.u32 	%rd21, %r36;
	add.s64 	%rd22, %rd21, %rd4;
	shl.b64 	%rd23, %rd22, 2;
	add.s64 	%rd24, %rd1, %rd23;
	ld.global.f32 	%f66, [%rd24];
	add.s64 	%rd25, %rd2, %rd23;
	ld.global.f32 	%f67, [%rd25];
	sub.f32 	%f68, %f66, %f67;
	fma.rn.f32 	%f69, %f68, %f68, %f85;
	ld.global.f32 	%f70, [%rd24+4];
	ld.global.f32 	%f71, [%rd25+4];
	sub.f32 	%f72, %f70, %f71;
	fma.rn.f32 	%f85, %f72, %f72, %f69;
	add.s32 	%r36, %r36, 2;
$L__BB3_11:
	and.b32  	%r32, %r3, 1;
	setp.eq.b32 	%p9, %r32, 1;
	not.pred 	%p10, %p9;
	@%p10 bra 	$L__BB3_13;
	cvt.u64.u32 	%rd26, %r36;
	add.s64 	%rd27, %rd26, %rd4;
	shl.b64 	%rd28, %rd27, 2;
	add.s64 	%rd29, %rd1, %rd28;
	ld.global.f32 	%f73, [%rd29];
	add.s64 	%rd30, %rd2, %rd28;
	ld.global.f32 	%f74, [%rd30];
	sub.f32 	%f75, %f73, %f74;
	fma.rn.f32 	%f85, %f75, %f75, %f85;
$L__BB3_13:
	sqrt.rn.f32 	%f13, %f85;
	ld.global.f32 	%f76, [%rd3];
	setp.leu.f32 	%p11, %f13, %f76;
	@%p11 bra 	$L__BB3_15;
	st.global.f32 	[%rd3], %f13;
$L__BB3_15:
	mul.lo.s32 	%r33, %r3, %r2;
	setp.ge.s32 	%p12, %r1, %r33;
	@%p12 bra 	$L__BB3_17;
	mul.wide.s32 	%rd31, %r1, 4;
	add.s64 	%rd32, %rd2, %rd31;
	ld.global.f32 	%f77, [%rd32];
	add.s64 	%rd33, %rd1, %rd31;
	st.global.f32 	[%rd33], %f77;
$L__BB3_17:
	ret;

}


// ===== COMPILED SASS (sm_100) =====

	.target	sm_100

	.elftype	@"ET_EXEC"


//--------------------- .note.nv.tkinfo           --------------------------
	.section	.note.nv.tkinfo,"",@"SHT_NOTE"
	.sectionflags	@"SHF_NOTE_NV_TKINFO"
	.tkinfo
        /*0018*/ 	.word	0x00000002
        /*0030*/ 	.string	""
        /*0030*/ 	.string	"ptxas"
        /*0030*/ 	.string	"Cuda compilation tools, release 13.0, V13.0.88"
        /*0030*/ 	.string	"Build cuda_13.0.r13.0/compiler.36424714_0"
        /*0030*/ 	.string	"-arch sm_100 -m 64 "



//--------------------- .note.nv.cuinfo           --------------------------
	.section	.note.nv.cuinfo,"",@"SHT_NOTE"
	.sectionflags	@"SHF_NOTE_NV_CUINFO"
        /*0018*/ 	.short	0x0002
        /*001a*/ 	.short	0x0064
        /*001c*/ 	.short	0x0082
	.zero		2


//--------------------- .nv.info                  --------------------------
	.section	.nv.info,"",@"SHT_CUDA_INFO"
	.align	4


	//----- nvinfo : EIATTR_REGCOUNT
	.align		4
        /*0000*/ 	.byte	0x04, 0x2f
        /*0002*/ 	.short	(.L_4 - .L_3)
	.align		4
.L_3:
        /*0004*/ 	.word	index@(_Z12firstStepGPUPfS_PiS0_)
        /*0008*/ 	.word	0x00000020


	//----- nvinfo : EIATTR_FRAME_SIZE
	.align		4
.L_4:
        /*000c*/ 	.byte	0x04, 0x11
        /*000e*/ 	.short	(.L_6 - .L_5)
	.align		4
.L_5:
        /*0010*/ 	.word	index@($__internal_2_$__cuda_sm20_sqrt_rn_f32_slowpath)
        /*0014*/ 	.word	0x00000000


	//----- nvinfo : EIATTR_FRAME_SIZE
	.align		4
.L_6:
        /*0018*/ 	.byte	0x04, 0x11
        /*001a*/ 	.short	(.L_8 - .L_7)
	.align		4
.L_7:
        /*001c*/ 	.word	index@(_Z12firstStepGPUPfS_PiS0_)
        /*0020*/ 	.word	0x00000000


	//----- nvinfo : EIATTR_REGCOUNT
	.align		4
.L_8:
        /*0024*/ 	.byte	0x04, 0x2f
        /*0026*/ 	.short	(.L_10 - .L_9)
	.align		4
.L_9:
        /*0028*/ 	.word	index@(_Z28recalculateCentroidsStep1GPUPfPiS0_S_)
        /*002c*/ 	.word	0x0000001a


	//----- nvinfo : EIATTR_FRAME_SIZE
	.align		4
.L_10:
        /*0030*/ 	.byte	0x04, 0x11
        /*0032*/ 	.short	(.L_12 - .L_11)
	.align		4
.L_11:
        /*0034*/ 	.word	index@(_Z28recalculateCentroidsStep1GPUPfPiS0_S_)
        /*0038*/ 	.word	0x00000000


	//----- nvinfo : EIATTR_REGCOUNT
	.align		4
.L_12:
        /*003c*/ 	.byte	0x04, 0x2f
        /*003e*/ 	.short	(.L_14 - .L_13)
	.align		4
.L_13:
        /*0040*/ 	.word	index@(_Z28recalculateCentroidsStep2GPUPfPiS_S_)
        /*0044*/ 	.word	0x0000001d


	//----- nvinfo : EIATTR_FRAME_SIZE
	.align		4
.L_14:
        /*0048*/ 	.byte	0x04, 0x11
        /*004a*/ 	.short	(.L_16 - .L_15)
	.align		4
.L_15:
        /*004c*/ 	.word	index@($__internal_1_$__cuda_sm3x_div_rn_noftz_f32_slowpath)
        /*0050*/ 	.word	0x00000000


	//----- nvinfo : EIATTR_FRAME_SIZE
	.align		4
.L_16:
        /*0054*/ 	.byte	0x04, 0x11
        /*0056*/ 	.short	(.L_18 - .L_17)
	.align		4
.L_17:
        /*0058*/ 	.word	index@(_Z28recalculateCentroidsStep2GPUPfPiS_S_)
        /*005c*/ 	.word	0x00000000


	//----- nvinfo : EIATTR_REGCOUNT
	.align		4
.L_18:
        /*0060*/ 	.byte	0x04, 0x2f
        /*0062*/ 	.short	(.L_20 - .L_19)
	.align		4
.L_19:
        /*0064*/ 	.word	index@(_Z28recalculateCentroidsStep3GPUPfS_S_)
        /*0068*/ 	.word	0x0000001b


	//----- nvinfo : EIATTR_FRAME_SIZE
	.align		4
.L_20:
        /*006c*/ 	.byte	0x04, 0x11
        /*006e*/ 	.short	(.L_22 - .L_21)
	.align		4
.L_21:
        /*0070*/ 	.word	index@($__internal_0_$__cuda_sm20_sqrt_rn_f32_slowpath)
        /*0074*/ 	.word	0x00000000


	//----- nvinfo : EIATTR_FRAME_SIZE
	.align		4
.L_22:
        /*0078*/ 	.byte	0x04, 0x11
        /*007a*/ 	.short	(.L_24 - .L_23)
	.align		4
.L_23:
        /*007c*/ 	.word	index@(_Z28recalculateCentroidsStep3GPUPfS_S_)
        /*0080*/ 	.word	0x00000000


	//----- nvinfo : EIATTR_MIN_STACK_SIZE
	.align		4
.L_24:
        /*0084*/ 	.byte	0x04, 0x12
        /*0086*/ 	.short	(.L_26 - .L_25)
	.align		4
.L_25:
        /*0088*/ 	.word	index@(_Z28recalculateCentroidsStep3GPUPfS_S_)
        /*008c*/ 	.word	0x00000000


	//----- nvinfo : EIATTR_MIN_STACK_SIZE
	.align		4
.L_26:
        /*0090*/ 	.byte	0x04, 0x12
        /*0092*/ 	.short	(.L_28 - .L_27)
	.align		4
.L_27:
        /*0094*/ 	.word	index@(_Z28recalculateCentroidsStep2GPUPfPiS_S_)
        /*0098*/ 	.word	0x00000000


	//----- nvinfo : EIATTR_MIN_STACK_SIZE
	.align		4
.L_28:
        /*009c*/ 	.byte	0x04, 0x12
        /*009e*/ 	.short	(.L_30 - .L_29)
	.align		4
.L_29:
        /*00a0*/ 	.word	index@(_Z28recalculateCentroidsStep1GPUPfPiS0_S_)
        /*00a4*/ 	.word	0x00000000


	//----- nvinfo : EIATTR_MIN_STACK_SIZE
	.align		4
.L_30:
        /*00a8*/ 	.byte	0x04, 0x12
        /*00aa*/ 	.short	(.L_32 - .L_31)
	.align		4
.L_31:
        /*00ac*/ 	.word	index@(_Z12firstStepGPUPfS_PiS0_)
        /*00b0*/ 	.word	0x00000000
.L_32:


//--------------------- .nv.compat                --------------------------
	.section	.nv.compat,"",@"SHT_CUDA_COMPAT_INFO"
	.align	4
        /*0000*/ 	.byte	0x02, 0x09, 0x00, 0x00, 0x02, 0x02, 0x01, 0x00, 0x02, 0x05, 0x05, 0x00, 0x03, 0x07, 0x01, 0x01
        /*0010*/ 	.byte	0x02, 0x03, 0x00, 0x00, 0x02, 0x06, 0x01, 0x00, 0x04, 0x0b, 0x08, 0x00, 0x01, 0x00, 0x00, 0x00
        /*0020*/ 	.byte	0x00, 0x00, 0x00, 0x00


//--------------------- .nv.info._Z28recalculateCentroidsStep3GPUPfS_S_ --------------------------
	.section	.nv.info._Z28recalculateCentroidsStep3GPUPfS_S_,"",@"SHT_CUDA_INFO"
	.sectionflags	@""
	.align	4


	//----- nvinfo : EIATTR_CUDA_API_VERSION
	.align		4
        /*0000*/ 	.byte	0x04, 0x37
        /*0002*/ 	.short	(.L_34 - .L_33)
.L_33:
        /*0004*/ 	.word	0x00000082


	//----- nvinfo : EIATTR_KPARAM_INFO
	.align		4
.L_34:
        /*0008*/ 	.byte	0x04, 0x17
        /*000a*/ 	.short	(.L_36 - .L_35)
.L_35:
        /*000c*/ 	.word	0x00000000
        /*0010*/ 	.short	0x0002
        /*0012*/ 	.short	0x0010
        /*0014*/ 	.byte	0x00, 0xf5, 0x21, 0x00


	//----- nvinfo : EIATTR_KPARAM_INFO
	.align		4
.L_36:
        /*0018*/ 	.byte	0x04, 0x17
        /*001a*/ 	.short	(.L_38 - .L_37)
.L_37:
        /*001c*/ 	.word	0x00000000
        /*0020*/ 	.short	0x0001
        /*0022*/ 	.short	0x0008
        /*0024*/ 	.byte	0x00, 0xf5, 0x21, 0x00


	//----- nvinfo : EIATTR_KPARAM_INFO
	.align		4
.L_38:
        /*0028*/ 	.byte	0x04, 0x17
        /*002a*/ 	.short	(.L_40 - .L_39)
.L_39:
        /*002c*/ 	.word	0x00000000
        /*0030*/ 	.short	0x0000
        /*0032*/ 	.short	0x0000
        /*0034*/ 	.byte	0x00, 0xf5, 0x21, 0x00


	//----- nvinfo : EIATTR_SPARSE_MMA_MASK
	.align		4
.L_40:
        /*0038*/ 	.byte	0x03, 0x50
        /*003a*/ 	.short	0x0000


	//----- nvinfo : EIATTR_MAXREG_COUNT
	.align		4
        /*003c*/ 	.byte	0x03, 0x1b
        /*003e*/ 	.short	0x00ff


	//----- nvinfo : EIATTR_MERCURY_ISA_VERSION
	.align		4
        /*0040*/ 	.byte	0x03, 0x5f
        /*0042*/ 	.short	0x0101


	//----- nvinfo : EIATTR_VRC_CTA_INIT_COUNT
	.align		4
        /*0044*/ 	.byte	0x02, 0x4a
	.zero		1
	.zero		1


	//----- nvinfo : EIATTR_EXIT_INSTR_OFFSETS
	.align		4
        /*0048*/ 	.byte	0x04, 0x1c
        /*004a*/ 	.short	(.L_42 - .L_41)


	//   ....[0]....
.L_41:
        /*004c*/ 	.word	0x00000b00


	//   ....[1]....
        /*0050*/ 	.word	0x00000b70


	//----- nvinfo : EIATTR_CRS_STACK_SIZE
	.align		4
.L_42:
        /*0054*/ 	.byte	0x04, 0x1e
        /*0056*/ 	.short	(.L_44 - .L_43)
.L_43:
        /*0058*/ 	.word	0x00000000


	//----- nvinfo : EIATTR_CBANK_PARAM_SIZE
	.align		4
.L_44:
        /*005c*/ 	.byte	0x03, 0x19
        /*005e*/ 	.short	0x0018


	//----- nvinfo : EIATTR_PARAM_CBANK
	.align		4
        /*0060*/ 	.byte	0x04, 0x0a
        /*0062*/ 	.short	(.L_46 - .L_45)
	.align		4
.L_45:
        /*0064*/ 	.word	index@(.nv.constant0._Z28recalculateCentroidsStep3GPUPfS_S_)
        /*0068*/ 	.short	0x0380
        /*006a*/ 	.short	0x0018


	//----- nvinfo : EIATTR_SW_WAR
	.align		4
.L_46:
        /*006c*/ 	.byte	0x04, 0x36
        /*006e*/ 	.short	(.L_48 - .L_47)
.L_47:
        /*0070*/ 	.word	0x00000008
.L_48:


//--------------------- .nv.info._Z28recalculateCentroidsStep2GPUPfPiS_S_ --------------------------
	.section	.nv.info._Z28recalculateCentroidsStep2GPUPfPiS_S_,"",@"SHT_CUDA_INFO"
	.sectionflags	@""
	.align	4


	//----- nvinfo : EIATTR_CUDA_API_VERSION
	.align		4
        /*0000*/ 	.byte	0x04, 0x37
        /*0002*/ 	.short	(.L_50 - .L_49)
.L_49:
        /*0004*/ 	.word	0x00000082


	//----- nvinfo : EIATTR_KPARAM_INFO
	.align		4
.L_50:
        /*0008*/ 	.byte	0x04, 0x17
        /*000a*/ 	.short	(.L_52 - .L_51)
.L_51:
        /*000c*/ 	.word	0x00000000
        /*0010*/ 	.short	0x0003
        /*0012*/ 	.short	0x0018
        /*0014*/ 	.byte	0x00, 0xf5, 0x21, 0x00


	//----- nvinfo : EIATTR_KPARAM_INFO
	.align		4
.L_52:
        /*0018*/ 	.byte	0x04, 0x17
        /*001a*/ 	.short	(.L_54 - .L_53)
.L_53:
        /*001c*/ 	.word	0x00000000
        /*0020*/ 	.short	0x0002
        /*0022*/ 	.short	0x0010
        /*0024*/ 	.byte	0x00, 0xf5, 0x21, 0x00


	//----- nvinfo : EIATTR_KPARAM_INFO
	.align		4
.L_54:
        /*0028*/ 	.byte	0x04, 0x17
        /*002a*/ 	.short	(.L_56 - .L_55)
.L_55:
        /*002c*/ 	.word	0x00000000
        /*0030*/ 	.short	0x0001
        /*0032*/ 	.short	0x0008
        /*0034*/ 	.byte	0x00, 0xf5, 0x21, 0x00


	//----- nvinfo : EIATTR_KPARAM_INFO
	.align		4
.L_56:
        /*0038*/ 	.byte	0x04, 0x17
        /*003a*/ 	.short	(.L_58 - .L_57)
.L_57:
        /*003c*/ 	.word	0x00000000
        /*0040*/ 	.short	0x0000
        /*0042*/ 	.short	0x0000
        /*0044*/ 	.byte	0x00, 0xf5, 0x21, 0x00


	//----- nvinfo : EIATTR_SPARSE_MMA_MASK
	.align		4
.L_58:
        /*0048*/ 	.byte	0x03, 0x50
        /*004a*/ 	.short	0x0000


	//----- nvinfo : EIATTR_MAXREG_COUNT
	.align		4
        /*004c*/ 	.byte	0x03, 0x1b
        /*004e*/ 	.short	0x00ff


	//----- nvinfo : EIATTR_NUM_BARRIERS
	.align		4
        /*0050*/ 	.byte	0x02, 0x4c
        /*0052*/ 	.byte	0x01
	.zero		1


	//----- nvinfo : EIATTR_MERCURY_ISA_VERSION
	.align		4
        /*0054*/ 	.byte	0x03, 0x5f
        /*0056*/ 	.short	0x0101


	//----- nvinfo : EIATTR_VRC_CTA_INIT_COUNT
	.align		4
        /*0058*/ 	.byte	0x02, 0x4a
	.zero		1
	.zero		1


	//----- nvinfo : EIATTR_EXIT_INSTR_OFFSETS
	.align		4
        /*005c*/ 	.byte	0x04, 0x1c
        /*005e*/ 	.short	(.L_60 - .L_59)


	//   ....[0]....
.L_59:
        /*0060*/ 	.word	0x00000960


	//   ....[1]....
        /*0064*/ 	.word	0x00000ed0


	//   ....[2]....
        /*0068*/ 	.word	0x00001060


	//----- nvinfo : EIATTR_CRS_STACK_SIZE
	.align		4
.L_60:
        /*006c*/ 	.byte	0x04, 0x1e
        /*006e*/ 	.short	(.L_62 - .L_61)
.L_61:
        /*0070*/ 	.word	0x00000000


	//----- nvinfo : EIATTR_CBANK_PARAM_SIZE
	.align		4
.L_62:
        /*0074*/ 	.byte	0x03, 0x19
        /*0076*/ 	.short	0x0020


	//----- nvinfo : EIATTR_PARAM_CBANK
	.align		4
        /*0078*/ 	.byte	0x04, 0x0a
        /*007a*/ 	.short	(.L_64 - .L_63)
	.align		4
.L_63:
        /*007c*/ 	.word	index@(.nv.constant0._Z28recalculateCentroidsStep2GPUPfPiS_S_)
        /*0080*/ 	.short	0x0380
        /*0082*/ 	.short	0x0020


	//----- nvinfo : EIATTR_SW_WAR
	.align		4
.L_64:
        /*0084*/ 	.byte	0x04, 0x36
        /*0086*/ 	.short	(.L_66 - .L_65)
.L_65:
        /*0088*/ 	.word	0x00000008
.L_66:


//--------------------- .nv.info._Z28recalculateCentroidsStep1GPUPfPiS0_S_ --------------------------
	.section	.nv.info._Z28recalculateCentroidsStep1GPUPfPiS0_S_,"",@"SHT_CUDA_INFO"
	.sectionflags	@""
	.align	4


	//----- nvinfo : EIATTR_CUDA_API_VERSION
	.align		4
        /*0000*/ 	.byte	0x04, 0x37
        /*0002*/ 	.short	(.L_68 - .L_67)
.L_67:
        /*0004*/ 	.word	0x00000082


	//----- nvinfo : EIATTR_KPARAM_INFO
	.align		4
.L_68:
        /*0008*/ 	.byte	0x04, 0x17
        /*000a*/ 	.short	(.L_70 - .L_69)
.L_69:
        /*000c*/ 	.word	0x00000000
        /*0010*/ 	.short	0x0003
        /*0012*/ 	.short	0x0018
        /*0014*/ 	.byte	0x00, 0xf5, 0x21, 0x00


	//----- nvinfo : EIATTR_KPARAM_INFO
	.align		4
.L_70:
        /*0018*/ 	.byte	0x04, 0x17
        /*001a*/ 	.short	(.L_72 - .L_71)
.L_71:
        /*001c*/ 	.word	0x00000000
        /*0020*/ 	.short	0x0002
        /*0022*/ 	.short	0x0010
        /*0024*/ 	.byte	0x00, 0xf5, 0x21, 0x00


	//----- nvinfo : EIATTR_KPARAM_INFO
	.align		4
.L_72:
        /*0028*/ 	.byte	0x04, 0x17
        /*002a*/ 	.short	(.L_74 - .L_73)
.L_73:
        /*002c*/ 	.word	0x00000000
        /*0030*/ 	.short	0x0001
        /*0032*/ 	.short	0x0008
        /*0034*/ 	.byte	0x00, 0xf5, 0x21, 0x00


	//----- nvinfo : EIATTR_KPARAM_INFO
	.align		4
.L_74:
        /*0038*/ 	.byte	0x04, 0x17
        /*003a*/ 	.short	(.L_76 - .L_75)
.L_75:
        /*003c*/ 	.word	0x00000000
        /*0040*/ 	.short	0x0000
        /*0042*/ 	.short	0x0000
        /*0044*/ 	.byte	0x00, 0xf5, 0x21, 0x00


	//----- nvinfo : EIATTR_SPARSE_MMA_MASK
	.align		4
.L_76:
        /*0048*/ 	.byte	0x03, 0x50
        /*004a*/ 	.short	0x0000


	//----- nvinfo : EIATTR_MAXREG_COUNT
	.align		4
        /*004c*/ 	.byte	0x03, 0x1b
        /*004e*/ 	.short	0x00ff


	//----- nvinfo : EIATTR_MERCURY_ISA_VERSION
	.align		4
        /*0050*/ 	.byte	0x03, 0x5f
        /*0052*/ 	.short	0x0101


	//----- nvinfo : EIATTR_VRC_CTA_INIT_COUNT
	.align		4
        /*0054*/ 	.byte	0x02, 0x4a
	.zero		1
	.zero		1


	//----- nvinfo : EIATTR_EXIT_INSTR_OFFSETS
	.align		4
        /*0058*/ 	.byte	0x04, 0x1c
        /*005a*/ 	.short	(.L_78 - .L_77)


	//   ....[0]....
.L_77:
        /*005c*/ 	.word	0x00000130


	//   ....[1]....
        /*0060*/ 	.word	0x000001e0


	//   ....[2]....
        /*0064*/ 	.word	0x00000530


	//   ....[3]....
        /*0068*/ 	.word	0x000006f0


	//   ....[4]....
        /*006c*/ 	.word	0x00000830


	//   ....[5]....
        /*0070*/ 	.word	0x00000920


	//----- nvinfo : EIATTR_CBANK_PARAM_SIZE
	.align		4
.L_78:
        /*0074*/ 	.byte	0x03, 0x19
        /*0076*/ 	.short	0x0020


	//----- nvinfo : EIATTR_PARAM_CBANK
	.align		4
        /*0078*/ 	.byte	0x04, 0x0a
        /*007a*/ 	.short	(.L_80 - .L_79)
	.align		4
.L_79:
        /*007c*/ 	.word	index@(.nv.constant0._Z28recalculateCentroidsStep1GPUPfPiS0_S_)
        /*0080*/ 	.short	0x0380
        /*0082*/ 	.short	0x0020


	//----- nvinfo : EIATTR_SW_WAR
	.align		4
.L_80:
        /*0084*/ 	.byte	0x04, 0x36
        /*0086*/ 	.short	(.L_82 - .L_81)
.L_81:
        /*0088*/ 	.word	0x00000008
.L_82:


//--------------------- .nv.info._Z12firstStepGPUPfS_PiS0_ --------------------------
	.section	.nv.info._Z12firstStepGPUPfS_PiS0_,"",@"SHT_CUDA_INFO"
	.sectionflags	@""
	.align	4


	//----- nvinfo : EIATTR_CUDA_API_VERSION
	.align		4
        /*0000*/ 	.byte	0x04, 0x37
        /*0002*/ 	.short	(.L_84 - .L_83)
.L_83:
        /*0004*/ 	.word	0x00000082


	//----- nvinfo : EIATTR_KPARAM_INFO
	.align		4
.L_84:
        /*0008*/ 	.byte	0x04, 0x17
        /*000a*/ 	.short	(.L_86 - .L_85)
.L_85:
        /*000c*/ 	.word	0x00000000
        /*0010*/ 	.short	0x0003
        /*0012*/ 	.short	0x0018
        /*0014*/ 	.byte	0x00, 0xf5, 0x21, 0x00


	//----- nvinfo : EIATTR_KPARAM_INFO
	.align		4
.L_86:
        /*0018*/ 	.byte	0x04, 0x17
        /*001a*/ 	.short	(.L_88 - .L_87)
.L_87:
        /*001c*/ 	.word	0x00000000
        /*0020*/ 	.short	0x0002
        /*0022*/ 	.short	0x0010
        /*0024*/ 	.byte	0x00, 0xf5, 0x21, 0x00


	//----- nvinfo : EIATTR_KPARAM_INFO
	.align		4
.L_88:
        /*0028*/ 	.byte	0x04, 0x17
        /*002a*/ 	.short	(.L_90 - .L_89)
.L_89:
        /*002c*/ 	.word	0x00000000
        /*0030*/ 	.short	0x0001
        /*0032*/ 	.short	0x0008
        /*0034*/ 	.byte	0x00, 0xf5, 0x21, 0x00


	//----- nvinfo : EIATTR_KPARAM_INFO
	.align		4
.L_90:
        /*0038*/ 	.byte	0x04, 0x17
        /*003a*/ 	.short	(.L_92 - .L_91)
.L_91:
        /*003c*/ 	.word	0x00000000
        /*0040*/ 	.short	0x0000
        /*0042*/ 	.short	0x0000
        /*0044*/ 	.byte	0x00, 0xf5, 0x21, 0x00


	//----- nvinfo : EIATTR_SPARSE_MMA_MASK
	.align		4
.L_92:
        /*0048*/ 	.byte	0x03, 0x50
        /*004a*/ 	.short	0x0000


	//----- nvinfo : EIATTR_MAXREG_COUNT
	.align		4
        /*004c*/ 	.byte	0x03, 0x1b
        /*004e*/ 	.short	0x00ff


	//----- nvinfo : EIATTR_NUM_BARRIERS
	.align		4
        /*0050*/ 	.byte	0x02, 0x4c
        /*0052*/ 	.byte	0x01
	.zero		1


	//----- nvinfo : EIATTR_MERCURY_ISA_VERSION
	.align		4
        /*0054*/ 	.byte	0x03, 0x5f
        /*0056*/ 	.short	0x0101


	//----- nvinfo : EIATTR_INT_WARP_WIDE_INSTR_OFFSETS
	.align		4
        /*0058*/ 	.byte	0x04, 0x31
        /*005a*/ 	.short	(.L_94 - .L_93)


	//   ....[0]....
.L_93:
        /*005c*/ 	.word	0x00001360


	//----- nvinfo : EIATTR_VRC_CTA_INIT_COUNT
	.align		4
.L_94:
        /*0060*/ 	.byte	0x02, 0x4a
	.zero		1
	.zero		1


	//----- nvinfo : EIATTR_EXIT_INSTR_OFFSETS
	.align		4
        /*0064*/ 	.byte	0x04, 0x1c
        /*0066*/ 	.short	(.L_96 - .L_95)


	//   ....[0]....
.L_95:
        /*0068*/ 	.word	0x000004c0


	//   ....[1]....
        /*006c*/ 	.word	0x000013d0


	//----- nvinfo : EIATTR_CRS_STACK_SIZE
	.align		4
.L_96:
        /*0070*/ 	.byte	0x04, 0x1e
        /*0072*/ 	.short	(.L_98 - .L_97)
.L_97:
        /*0074*/ 	.word	0x00000000


	//----- nvinfo : EIATTR_CBANK_PARAM_SIZE
	.align		4
.L_98:
        /*0078*/ 	.byte	0x03, 0x19
        /*007a*/ 	.short	0x0020


	//----- nvinfo : EIATTR_PARAM_CBANK
	.align		4
        /*007c*/ 	.byte	0x04, 0x0a
        /*007e*/ 	.short	(.L_100 - .L_99)
	.align		4
.L_99:
        /*0080*/ 	.word	index@(.nv.constant0._Z12firstStepGPUPfS_PiS0_)
        /*0084*/ 	.short	0x0380
        /*0086*/ 	.short	0x0020


	//----- nvinfo : EIATTR_SW_WAR
	.align		4
.L_100:
        /*0088*/ 	.byte	0x04, 0x36
        /*008a*/ 	.short	(.L_102 - .L_101)
.L_101:
        /*008c*/ 	.word	0x00000008
.L_102:


//--------------------- .nv.callgraph             --------------------------
	.section	.nv.callgraph,"",@"SHT_CUDA_CALLGRAPH"
	.align	4
	.sectionentsize	8
	.align		4
        /*0000*/ 	.word	0x00000000
	.align		4
        /*0004*/ 	.word	0xffffffff
	.align		4
        /*0008*/ 	.word	0x00000000
	.align		4
        /*000c*/ 	.word	0xfffffffe
	.align		4
        /*0010*/ 	.word	0x00000000
	.align		4
        /*0014*/ 	.word	0xfffffffd
	.align		4
        /*0018*/ 	.word	0x00000000
	.align		4
        /*001c*/ 	.word	0xfffffffc


//--------------------- .nv.constant3             --------------------------
	.section	.nv.constant3,"a",@progbits
	.align	4
.nv.constant3:
	.type		samples_d,@object
	.size		samples_d,(K_d - samples_d)
samples_d:
	.zero		4
	.type		K_d,@object
	.size		K_d,(lines_d - K_d)
K_d:
	.zero		4
	.type		lines_d,@object
	.size		lines_d,(.L_2 - lines_d)
lines_d:
	.zero		4
.L_2:


//--------------------- .text._Z28recalculateCentroidsStep3GPUPfS_S_ --------------------------
	.section	.text._Z28recalculateCentroidsStep3GPUPfS_S_,"ax",@progbits
	.align	128
        .global         _Z28recalculateCentroidsStep3GPUPfS_S_
        .type           _Z28recalculateCentroidsStep3GPUPfS_S_,@function
        .size           _Z28recalculateCentroidsStep3GPUPfS_S_,(.L_x_78 - _Z28recalculateCentroidsStep3GPUPfS_S_)
        .other          _Z28recalculateCentroidsStep3GPUPfS_S_,@"STO_CUDA_ENTRY STV_DEFAULT"
_Z28recalculateCentroidsStep3GPUPfS_S_:
.text._Z28recalculateCentroidsStep3GPUPfS_S_:
[----:B------:R-:W-:Y:S01]  /*0000*/  LDC R1, c[0x0][0x37c] ;  /* 0x0000df00ff017b82 */ /* 0x000fe20000000800 */
[----:B------:R-:W0:Y:S01]  /*0010*/  S2R R9, SR_TID.Z ;  /* 0x0000000000097919 */ /* 0x000e220000002300 */
[----:B------:R-:W1:Y:S06]  /*0020*/  LDCU UR5, c[0x0][0x360] ;  /* 0x00006c00ff0577ac */ /* 0x000e6c0008000800 */
[----:B------:R-:W0:Y:S01]  /*0030*/  S2UR UR8, SR_CTAID.Z ;  /* 0x00000000000879c3 */ /* 0x000e220000002700 */
[----:B------:R-:W-:Y:S01]  /*0040*/  BSSY.RECONVERGENT B0, `(.L_x_0) ;  /* 0x00000a8000007945 */ /* 0x000fe20003800200 */
[----:B------:R-:W2:Y:S01]  /*0050*/  S2R R5, SR_TID.Y ;  /* 0x0000000000057919 */ /* 0x000ea20000002200 */
[----:B------:R-:W2:Y:S01]  /*0060*/  LDCU UR7, c[0x0][0x364] ;  /* 0x00006c80ff0777ac */ /* 0x000ea20008000800 */
[----:B------:R-:W1:Y:S01]  /*0070*/  S2R R3, SR_TID.X ;  /* 0x0000000000037919 */ /* 0x000e620000002100 */
[----:B------:R-:W3:Y:S03]  /*0080*/  LDCU UR10, c[0x3][0x4] ;  /* 0x00c00080ff0a77ac */ /* 0x000ee60008000800 */
[----:B------:R-:W4:Y:S08]  /*0090*/  LDC R7, c[0x0][0x370] ;  /* 0x0000dc00ff077b82 */ /* 0x000f300000000800 */
[----:B------:R-:W0:Y:S08]  /*00a0*/  LDC R0, c[0x0][0x368] ;  /* 0x0000da00ff007b82 */ /* 0x000e300000000800 */
[----:B------:R-:W5:Y:S08]  /*00b0*/  S2UR UR6, SR_CTAID.Y ;  /* 0x00000000000679c3 */ /* 0x000f700000002600 */
[----:B------:R-:W5:Y:S08]  /*00c0*/  LDC R11, c[0x0][0x374] ;  /* 0x0000dd00ff0b7b82 */ /* 0x000f700000000800 */
[----:B------:R-:W4:Y:S01]  /*00d0*/  S2UR UR4, SR_CTAID.X ;  /* 0x00000000000479c3 */ /* 0x000f220000002500 */
[----:B0-----:R-:W-:Y:S01]  /*00e0*/  IMAD R0, R0, UR8, R9 ;  /* 0x0000000800007c24 */ /* 0x001fe2000f8e0209 */
[----:B------:R-:W0:Y:S03]  /*00f0*/  LDCU.64 UR8, c[0x0][0x358] ;  /* 0x00006b00ff0877ac */ /* 0x000e260008000a00 */
[----:B-----5:R-:W-:-:S04]  /*0100*/  IMAD R0, R0, R11, UR6 ;  /* 0x0000000600007e24 */ /* 0x020fc8000f8e020b */
[----:B--2---:R-:W-:-:S04]  /*0110*/  IMAD R0, R0, UR7, R5 ;  /* 0x0000000700007c24 */ /* 0x004fc8000f8e0205 */
[----:B----4-:R-:W-:-:S04]  /*0120*/  IMAD R0, R0, R7, UR4 ;  /* 0x0000000400007e24 */ /* 0x010fc8000f8e0207 */
[----:B-1----:R-:W-:-:S05]  /*0130*/  IMAD R6, R0, UR5, R3 ;  /* 0x0000000500067c24 */ /* 0x002fca000f8e0203 */
[----:B---3--:R-:W-:-:S13]  /*0140*/  ISETP.GE.AND P0, PT, R6, UR10, PT ;  /* 0x0000000a06007c0c */ /* 0x008fda000bf06270 */
[----:B0-----:R-:W-:Y:S05]  /*0150*/  @P0 BRA `(.L_x_1) ;  /* 0x0000000800580947 */ /* 0x001fea0003800000 */
[----:B------:R-:W0:Y:S01]  /*0160*/  LDCU UR5, c[0x3][URZ] ;  /* 0x00c00000ff0577ac */ /* 0x000e220008000800 */
[----:B------:R-:W-:Y:S01]  /*0170*/  HFMA2 R0, -RZ, RZ, 0, 0 ;  /* 0x00000000ff007431 */ /* 0x000fe200000001ff */
[----:B0-----:R-:W-:-:S09]  /*0180*/  UISETP.GE.AND UP0, UPT, UR5, 0x1, UPT ;  /* 0x000000010500788c */ /* 0x001fd2000bf06270 */
[----:B------:R-:W-:Y:S05]  /*0190*/  BRA.U !UP0, `(.L_x_2) ;  /* 0x0000000908047547 */ /* 0x000fea000b800000 */
[----:B------:R-:W-:Y:S02]  /*01a0*/  UISETP.GE.U32.AND UP1, UPT, UR5, 0x8, UPT ;  /* 0x000000080500788c */ /* 0x000fe4000bf26070 */
[----:B------:R-:W-:Y:S01]  /*01b0*/  IMAD R7, R6, UR5, RZ ;  /* 0x0000000506077c24 */ /* 0x000fe2000f8e02ff */
[----:B------:R-:W-:Y:S01]  /*01c0*/  ULOP3.LUT UR6, UR5, 0x7, URZ, 0xc0, !UPT ;  /* 0x0000000705067892 */ /* 0x000fe2000f8ec0ff */
[----:B------:R-:W-:Y:S01]  /*01d0*/  MOV R0, RZ ;  /* 0x000000ff00007202 */ /* 0x000fe20000000f00 */
[----:B------:R-:W-:Y:S02]  /*01e0*/  UMOV UR4, URZ ;  /* 0x000000ff00047c82 */ /* 0x000fe40008000000 */
[----:B------:R-:W-:Y:S01]  /*01f0*/  SHF.R.S32.HI R8, RZ, 0x1f, R7 ;  /* 0x0000001fff087819 */ /* 0x000fe20000011407 */
[----:B------:R-:W-:Y:S01]  /*0200*/  UISETP.NE.AND UP0, UPT, UR6, URZ, UPT ;  /* 0x000000ff0600728c */ /* 0x000fe2000bf05270 */
[----:B------:R-:W-:Y:S10]  /*0210*/  BRA.U !UP1, `(.L_x_3) ;  /* 0x0000000109c87547 */ /* 0x000ff4000b800000 */
[----:B------:R-:W0:Y:S01]  /*0220*/  LDCU.64 UR10, c[0x0][0x388] ;  /* 0x00007100ff0a77ac */ /* 0x000e220008000a00 */
[C---:B------:R-:W-:Y:S02]  /*0230*/  LEA R4, P0, R7.reuse, 0x10, 0x2 ;  /* 0x0000001007047811 */ /* 0x040fe400078010ff */
[----:B------:R-:W-:Y:S01]  /*0240*/  MOV R0, RZ ;  /* 0x000000ff00007202 */ /* 0x000fe20000000f00 */
[----:B------:R-:W1:Y:S01]  /*0250*/  LDCU.64 UR12, c[0x0][0x390] ;  /* 0x00007200ff0c77ac */ /* 0x000e620008000a00 */
[----:B------:R-:W-:Y:S01]  /*0260*/  LEA.HI.X R5, R7, RZ, R8, 0x2, P0 ;  /* 0x000000ff07057211 */ /* 0x000fe200000f1408 */
[----:B------:R-:W-:-:S04]  /*0270*/  ULOP3.LUT UR4, UR5, 0x7ffffff8, URZ, 0xc0, !UPT ;  /* 0x7ffffff805047892 */ /* 0x000fc8000f8ec0ff */
[----:B------:R-:W-:Y:S01]  /*0280*/  UIADD3 UR7, UPT, UPT, -UR4, URZ, URZ ;  /* 0x000000ff04077290 */ /* 0x000fe2000fffe1ff */
[C---:B0-----:R-:W-:Y:S02]  /*0290*/  IADD3 R2, P1, PT, R4.reuse, UR10, RZ ;  /* 0x0000000a04027c10 */ /* 0x041fe4000ff3e0ff */
[----:B-1----:R-:W-:Y:S02]  /*02a0*/  IADD3 R4, P2, PT, R4, UR12, RZ ;  /* 0x0000000c04047c10 */ /* 0x002fe4000ff5e0ff */
[C---:B------:R-:W-:Y:S02]  /*02b0*/  IADD3.X R3, PT, PT, R5.reuse, UR11, RZ, P1, !PT ;  /* 0x0000000b05037c10 */ /* 0x040fe40008ffe4ff */
[----:B------:R-:W-:-:S09]  /*02c0*/  IADD3.X R5, PT, PT, R5, UR13, RZ, P2, !PT ;  /* 0x0000000d05057c10 */ /* 0x000fd200097fe4ff */
.L_x_4:
[----:B------:R-:W2:Y:S04]  /*02d0*/  LDG.E R19, desc[UR8][R2.64+-0x10] ;  /* 0xfffff00802137981 */ /* 0x000ea8000c1e1900 */
[----:B------:R-:W2:Y:S04]  /*02e0*/  LDG.E R20, desc[UR8][R4.64+-0x10] ;  /* 0xfffff00804147981 */ /* 0x000ea8000c1e1900 */
[----:B------:R-:W3:Y:S04]  /*02f0*/  LDG.E R21, desc[UR8][R2.64+-0xc] ;  /* 0xfffff40802157981 */ /* 0x000ee8000c1e1900 */
[----:B------:R-:W3:Y:S04]  /*0300*/  LDG.E R22, desc[UR8][R4.64+-0xc] ;  /* 0xfffff40804167981 */ /* 0x000ee8000c1e1900 */
[----:B------:R-:W4:Y:S04]  /*0310*/  LDG.E R23, desc[UR8][R2.64+-0x8] ;  /* 0xfffff80802177981 */ /* 0x000f28000c1e1900 */
[----:B------:R-:W4:Y:S04]  /*0320*/  LDG.E R24, desc[UR8][R4.64+-0x8] ;  /* 0xfffff80804187981 */ /* 0x000f28000c1e1900 */
[----:B------:R-:W5:Y:S04]  /*0330*/  LDG.E R17, desc[UR8][R2.64+-0x4] ;  /* 0xfffffc0802117981 */ /* 0x000f68000c1e1900 */
[----:B------:R-:W5:Y:S04]  /*0340*/  LDG.E R18, desc[UR8][R4.64+-0x4] ;  /* 0xfffffc0804127981 */ /* 0x000f68000c1e1900 */
[----:B------:R-:W5:Y:S04]  /*0350*/  LDG.E R16, desc[UR8][R2.64] ;  /* 0x0000000802107981 */ /* 0x000f68000c1e1900 */
[----:B------:R-:W5:Y:S04]  /*0360*/  LDG.E R15, desc[UR8][R4.64] ;  /* 0x00000008040f7981 */ /* 0x000f68000c1e1900 */
[----:B------:R-:W5:Y:S04]  /*0370*/  LDG.E R14, desc[UR8][R2.64+0x4] ;  /* 0x00000408020e7981 */ /* 0x000f68000c1e1900 */
[----:B------:R-:W5:Y:S04]  /*0380*/  LDG.E R13, desc[UR8][R4.64+0x4] ;  /* 0x00000408040d7981 */ /* 0x000f68000c1e1900 */
[----:B------:R-:W5:Y:S04]  /*0390*/  LDG.E R12, desc[UR8][R2.64+0x8] ;  /* 0x00000808020c7981 */ /* 0x000f68000c1e1900 */
[----:B------:R-:W5:Y:S04]  /*03a0*/  LDG.E R11, desc[UR8][R4.64+0x8] ;  /* 0x00000808040b7981 */ /* 0x000f68000c1e1900 */
[----:B------:R0:W5:Y:S04]  /*03b0*/  LDG.E R9, desc[UR8][R2.64+0xc] ;  /* 0x00000c0802097981 */ /* 0x000168000c1e1900 */
[----:B------:R1:W5:Y:S01]  /*03c0*/  LDG.E R10, desc[UR8][R4.64+0xc] ;  /* 0x00000c08040a7981 */ /* 0x000362000c1e1900 */
[----:B------:R-:W-:-:S04]  /*03d0*/  UIADD3 UR7, UPT, UPT, UR7, 0x8, URZ ;  /* 0x0000000807077890 */ /* 0x000fc8000fffe0ff */
[----:B------:R-:W-:Y:S01]  /*03e0*/  UISETP.NE.AND UP1, UPT, UR7, URZ, UPT ;  /* 0x000000ff0700728c */ /* 0x000fe2000bf25270 */
[----:B0-----:R-:W-:Y:S02]  /*03f0*/  IADD3 R2, P0, PT, R2, 0x20, RZ ;  /* 0x0000002002027810 */ /* 0x001fe40007f1e0ff */
[----:B-1----:R-:W-:Y:S02]  /*0400*/  IADD3 R4, P1, PT, R4, 0x20, RZ ;  /* 0x0000002004047810 */ /* 0x002fe40007f3e0ff */
[----:B------:R-:W-:Y:S02]  /*0410*/  IADD3.X R3, PT, PT, RZ, R3, RZ, P0, !PT ;  /* 0x00000003ff037210 */ /* 0x000fe400007fe4ff */
[----:B------:R-:W-:Y:S01]  /*0420*/  IADD3.X R5, PT, PT, RZ, R5, RZ, P1, !PT ;  /* 0x00000005ff057210 */ /* 0x000fe20000ffe4ff */
[----:B--2---:R-:W-:-:S04]  /*0430*/  FADD R19, R19, -R20 ;  /* 0x8000001413137221 */ /* 0x004fc80000000000 */
[----:B------:R-:W-:Y:S01]  /*0440*/  FFMA R0, R19, R19, R0 ;  /* 0x0000001313007223 */ /* 0x000fe20000000000 */
[----:B---3--:R-:W-:-:S04]  /*0450*/  FADD R21, R21, -R22 ;  /* 0x8000001615157221 */ /* 0x008fc80000000000 */
[----:B------:R-:W-:Y:S01]  /*0460*/  FFMA R0, R21, R21, R0 ;  /* 0x0000001515007223 */ /* 0x000fe20000000000 */
[----:B----4-:R-:W-:-:S04]  /*0470*/  FADD R23, R23, -R24 ;  /* 0x8000001817177221 */ /* 0x010fc80000000000 */
[----:B------:R-:W-:Y:S01]  /*0480*/  FFMA R0, R23, R23, R0 ;  /* 0x0000001717007223 */ /* 0x000fe20000000000 */
[----:B-----5:R-:W-:-:S04]  /*0490*/  FADD R17, R17, -R18 ;  /* 0x8000001211117221 */ /* 0x020fc80000000000 */
[----:B------:R-:W-:Y:S01]  /*04a0*/  FFMA R0, R17, R17, R0 ;  /* 0x0000001111007223 */ /* 0x000fe20000000000 */
[----:B------:R-:W-:-:S04]  /*04b0*/  FADD R15, R16, -R15 ;  /* 0x8000000f100f7221 */ /* 0x000fc80000000000 */
[----:B------:R-:W-:Y:S01]  /*04c0*/  FFMA R0, R15, R15, R0 ;  /* 0x0000000f0f007223 */ /* 0x000fe20000000000 */
[----:B------:R-:W-:-:S04]  /*04d0*/  FADD R13, R14, -R13 ;  /* 0x8000000d0e0d7221 */ /* 0x000fc80000000000 */
[----:B------:R-:W-:Y:S01]  /*04e0*/  FFMA R0, R13, R13, R0 ;  /* 0x0000000d0d007223 */ /* 0x000fe20000000000 */
[----:B------:R-:W-:-:S04]  /*04f0*/  FADD R11, R12, -R11 ;  /* 0x8000000b0c0b7221 */ /* 0x000fc80000000000 */
[----:B------:R-:W-:Y:S01]  /*0500*/  FFMA R0, R11, R11, R0 ;  /* 0x0000000b0b007223 */ /* 0x000fe20000000000 */
[----:B------:R-:W-:-:S04]  /*0510*/  FADD R9, R9, -R10 ;  /* 0x8000000a09097221 */ /* 0x000fc80000000000 */
[----:B------:R-:W-:Y:S01]  /*0520*/  FFMA R0, R9, R9, R0 ;  /* 0x0000000909007223 */ /* 0x000fe20000000000 */
[----:B------:R-:W-:Y:S06]  /*0530*/  BRA.U UP1, `(.L_x_4) ;  /* 0xfffffffd01647547 */ /* 0x000fec000b83ffff */
.L_x_3:
[----:B------:R-:W-:Y:S05]  /*0540*/  BRA.U !UP0, `(.L_x_2) ;  /* 0x0000000508187547 */ /* 0x000fea000b800000 */
[----:B------:R-:W-:Y:S02]  /*0550*/  UISETP.GE.U32.AND UP0, UPT, UR6, 0x4, UPT ;  /* 0x000000040600788c */ /* 0x000fe4000bf06070 */
[----:B------:R-:W-:-:S04]  /*0560*/  ULOP3.LUT UR7, UR5, 0x3, URZ, 0xc0, !UPT ;  /* 0x0000000305077892 */ /* 0x000fc8000f8ec0ff */
[----:B------:R-:W-:-:S03]  /*0570*/  UISETP.NE.AND UP1, UPT, UR7, URZ, UPT ;  /* 0x000000ff0700728c */ /* 0x000fc6000bf25270 */
[----:B------:R-:W-:Y:S08]  /*0580*/  BRA.U !UP0, `(.L_x_5) ;  /* 0x00000001086c7547 */ /* 0x000ff0000b800000 */
[----:B------:R-:W0:Y:S01]  /*0590*/  LDCU.64 UR10, c[0x0][0x388] ;  /* 0x00007100ff0a77ac */ /* 0x000e220008000a00 */
[----:B------:R-:W-:Y:S01]  /*05a0*/  IADD3 R5, P0, PT, R7, UR4, RZ ;  /* 0x0000000407057c10 */ /* 0x000fe2000ff1e0ff */
[----:B------:R-:W1:Y:S03]  /*05b0*/  LDCU.64 UR12, c[0x0][0x390] ;  /* 0x00007200ff0c77ac */ /* 0x000e660008000a00 */
[----:B------:R-:W-:Y:S02]  /*05c0*/  IADD3.X R2, PT, PT, RZ, R8, RZ, P0, !PT ;  /* 0x00000008ff027210 */ /* 0x000fe400007fe4ff */
[C---:B------:R-:W-:Y:S02]  /*05d0*/  SHF.L.U32 R4, R5.reuse, 0x2, RZ ;  /* 0x0000000205047819 */ /* 0x040fe400000006ff */
[----:B------:R-:W-:Y:S02]  /*05e0*/  SHF.L.U64.HI R5, R5, 0x2, R2 ;  /* 0x0000000205057819 */ /* 0x000fe40000010202 */
[----:B0-----:R-:W-:-:S02]  /*05f0*/  IADD3 R2, P0, PT, R4, UR10, RZ ;  /* 0x0000000a04027c10 */ /* 0x001fc4000ff1e0ff */
[----:B-1----:R-:W-:Y:S02]  /*0600*/  IADD3 R4, P1, PT, R4, UR12, RZ ;  /* 0x0000000c04047c10 */ /* 0x002fe4000ff3e0ff */
[C---:B------:R-:W-:Y:S02]  /*0610*/  IADD3.X R3, PT, PT, R5.reuse, UR11, RZ, P0, !PT ;  /* 0x0000000b05037c10 */ /* 0x040fe400087fe4ff */
[----:B------:R-:W-:-:S03]  /*0620*/  IADD3.X R5, PT, PT, R5, UR13, RZ, P1, !PT ;  /* 0x0000000d05057c10 */ /* 0x000fc60008ffe4ff */
[----:B------:R-:W2:Y:S04]  /*0630*/  LDG.E R9, desc[UR8][R2.64] ;  /* 0x0000000802097981 */ /* 0x000ea8000c1e1900 */
[----:B------:R-:W2:Y:S04]  /*0640*/  LDG.E R10, desc[UR8][R4.64] ;  /* 0x00000008040a7981 */ /* 0x000ea8000c1e1900 */
[----:B------:R-:W3:Y:S04]  /*0650*/  LDG.E R11, desc[UR8][R2.64+0x4] ;  /* 0x00000408020b7981 */ /* 0x000ee8000c1e1900 */
[----:B------:R-:W3:Y:S04]  /*0660*/  LDG.E R12, desc[UR8][R4.64+0x4] ;  /* 0x00000408040c7981 */ /* 0x000ee8000c1e1900 */
[----:B------:R-:W4:Y:S04]  /*0670*/  LDG.E R13, desc[UR8][R2.64+0x8] ;  /* 0x00000808020d7981 */ /* 0x000f28000c1e1900 */
[----:B------:R-:W4:Y:S04]  /*0680*/  LDG.E R14, desc[UR8][R4.64+0x8] ;  /* 0x00000808040e7981 */ /* 0x000f28000c1e1900 */
[----:B------:R-:W5:Y:S04]  /*0690*/  LDG.E R15, desc[UR8][R2.64+0xc] ;  /* 0x00000c08020f7981 */ /* 0x000f68000c1e1900 */
[----:B------:R-:W5:Y:S01]  /*06a0*/  LDG.E R16, desc[UR8][R4.64+0xc] ;  /* 0x00000c0804107981 */ /* 0x000f62000c1e1900 */
[----:B------:R-:W-:Y:S01]  /*06b0*/  UIADD3 UR4, UPT, UPT, UR4, 0x4, URZ ;  /* 0x0000000404047890 */ /* 0x000fe2000fffe0ff */
[----:B--2---:R-:W-:-:S04]  /*06c0*/  FADD R9, R9, -R10 ;  /* 0x8000000a09097221 */ /* 0x004fc80000000000 */
[----:B------:R-:W-:Y:S01]  /*06d0*/  FFMA R0, R9, R9, R0 ;  /* 0x0000000909007223 */ /* 0x000fe20000000000 */
[----:B---3--:R-:W-:-:S04]  /*06e0*/  FADD R11, R11, -R12 ;  /* 0x8000000c0b0b7221 */ /* 0x008fc80000000000 */
[----:B------:R-:W-:Y:S01]  /*06f0*/  FFMA R0, R11, R11, R0 ;  /* 0x0000000b0b007223 */ /* 0x000fe20000000000 */
[----:B----4-:R-:W-:-:S04]  /*0700*/  FADD R13, R13, -R14 ;  /* 0x8000000e0d0d7221 */ /* 0x010fc80000000000 */
[----:B------:R-:W-:Y:S01]  /*0710*/  FFMA R0, R13, R13, R0 ;  /* 0x0000000d0d007223 */ /* 0x000fe20000000000 */
[----:B-----5:R-:W-:-:S04]  /*0720*/  FADD R15, R15, -R16 ;  /* 0x800000100f0f7221 */ /* 0x020fc80000000000 */
[----:B------:R-:W-:-:S07]  /*0730*/  FFMA R0, R15, R15, R0 ;  /* 0x0000000f0f007223 */ /* 0x000fce0000000000 */
.L_x_5:
[----:B------:R-:W-:Y:S05]  /*0740*/  BRA.U !UP1, `(.L_x_2) ;  /* 0x0000000109987547 */ /* 0x000fea000b800000 */
[----:B------:R-:W-:Y:S02]  /*0750*/  UISETP.NE.AND UP0, UPT, UR7, 0x1, UPT ;  /* 0x000000010700788c */ /* 0x000fe4000bf05270 */
[----:B------:R-:W-:-:S04]  /*0760*/  ULOP3.LUT UR5, UR5, 0x1, URZ, 0xc0, !UPT ;  /* 0x0000000105057892 */ /* 0x000fc8000f8ec0ff */
[----:B------:R-:W-:-:S03]  /*0770*/  UISETP.NE.U32.AND UP1, UPT, UR5, 0x1, UPT ;  /* 0x000000010500788c */ /* 0x000fc6000bf25070 */
[----:B------:R-:W-:Y:S08]  /*0780*/  BRA.U !UP0, `(.L_x_6) ;  /* 0x00000001084c7547 */ /* 0x000ff0000b800000 */
[----:B------:R-:W0:Y:S01]  /*0790*/  LDCU.64 UR6, c[0x0][0x388] ;  /* 0x00007100ff0677ac */ /* 0x000e220008000a00 */
[----:B------:R-:W-:Y:S01]  /*07a0*/  IADD3 R2, P0, PT, R7, UR4, RZ ;  /* 0x0000000407027c10 */ /* 0x000fe2000ff1e0ff */
[----:B------:R-:W1:Y:S03]  /*07b0*/  LDCU.64 UR10, c[0x0][0x390] ;  /* 0x00007200ff0a77ac */ /* 0x000e660008000a00 */
[----:B------:R-:W-:Y:S01]  /*07c0*/  IADD3.X R3, PT, PT, RZ, R8, RZ, P0, !PT ;  /* 0x00000008ff037210 */ /* 0x000fe200007fe4ff */
[----:B------:R-:W-:-:S03]  /*07d0*/  IMAD.SHL.U32 R4, R2, 0x4, RZ ;  /* 0x0000000402047824 */ /* 0x000fc600078e00ff */
[----:B------:R-:W-:Y:S02]  /*07e0*/  SHF.L.U64.HI R5, R2, 0x2, R3 ;  /* 0x0000000202057819 */ /* 0x000fe40000010203 */
[C---:B0-----:R-:W-:Y:S02]  /*07f0*/  IADD3 R2, P0, PT, R4.reuse, UR6, RZ ;  /* 0x0000000604027c10 */ /* 0x041fe4000ff1e0ff */
[----:B-1----:R-:W-:Y:S02]  /*0800*/  IADD3 R4, P1, PT, R4, UR10, RZ ;  /* 0x0000000a04047c10 */ /* 0x002fe4000ff3e0ff */
[C---:B------:R-:W-:Y:S02]  /*0810*/  IADD3.X R3, PT, PT, R5.reuse, UR7, RZ, P0, !PT ;  /* 0x0000000705037c10 */ /* 0x040fe400087fe4ff */
[----:B------:R-:W-:-:S03]  /*0820*/  IADD3.X R5, PT, PT, R5, UR11, RZ, P1, !PT ;  /* 0x0000000b05057c10 */ /* 0x000fc60008ffe4ff */
[----:B------:R-:W2:Y:S04]  /*0830*/  LDG.E R9, desc[UR8][R2.64] ;  /* 0x0000000802097981 */ /* 0x000ea8000c1e1900 */
[----:B------:R-:W2:Y:S04]  /*0840*/  LDG.E R10, desc[UR8][R4.64] ;  /* 0x00000008040a7981 */ /* 0x000ea8000c1e1900 */
[----:B------:R-:W3:Y:S04]  /*0850*/  LDG.E R11, desc[UR8][R2.64+0x4] ;  /* 0x00000408020b7981 */ /* 0x000ee8000c1e1900 */
[----:B------:R-:W3:Y:S01]  /*0860*/  LDG.E R12, desc[UR8][R4.64+0x4] ;  /* 0x00000408040c7981 */ /* 0x000ee2000c1e1900 */
[----:B------:R-:W-:Y:S01]  /*0870*/  UIADD3 UR4, UPT, UPT, UR4, 0x2, URZ ;  /* 0x0000000204047890 */ /* 0x000fe2000fffe0ff */
[----:B--2---:R-:W-:-:S04]  /*0880*/  FADD R9, R9, -R10 ;  /* 0x8000000a09097221 */ /* 0x004fc80000000000 */
[----:B------:R-:W-:Y:S01]  /*0890*/  FFMA R0, R9, R9, R0 ;  /* 0x0000000909007223 */ /* 0x000fe20000000000 */
[----:B---3--:R-:W-:-:S04]  /*08a0*/  FADD R11, R11, -R12 ;  /* 0x8000000c0b0b7221 */ /* 0x008fc80000000000 */
[----:B------:R-:W-:-:S07]  /*08b0*/  FFMA R0, R11, R11, R0 ;  /* 0x0000000b0b007223 */ /* 0x000fce0000000000 */
.L_x_6:
[----:B------:R-:W-:Y:S05]  /*08c0*/  BRA.U UP1, `(.L_x_2) ;  /* 0x0000000101387547 */ /* 0x000fea000b800000 */
        /* <DEDUP_REMOVED lines=11> */
[----:B------:R-:W2:Y:S02]  /*0980*/  LDG.E R5, desc[UR8][R4.64] ;  /* 0x0000000804057981 */ /* 0x000ea4000c1e1900 */
[----:B--2---:R-:W-:-:S04]  /*0990*/  FADD R7, R2, -R5 ;  /* 0x8000000502077221 */ /* 0x004fc80000000000 */
[----:B------:R-:W-:-:S07]  /*09a0*/  FFMA R0, R7, R7, R0 ;  /* 0x0000000707007223 */ /* 0x000fce0000000000 */
.L_x_2:
[----:B------:R-:W-:Y:S01]  /*09b0*/  IADD3 R2, PT, PT, R0, -0xd000000, RZ ;  /* 0xf300000000027810 */ /* 0x000fe20007ffe0ff */
[----:B------:R0:W1:Y:S01]  /*09c0*/  MUFU.RSQ R3, R0 ;  /* 0x0000000000037308 */ /* 0x0000620000001400 */
[----:B------:R-:W-:Y:S02]  /*09d0*/  BSSY.RECONVERGENT B1, `(.L_x_7) ;  /* 0x000000a000017945 */ /* 0x000fe40003800200 */
[----:B------:R-:W-:-:S13]  /*09e0*/  ISETP.GT.U32.AND P0, PT, R2, 0x727fffff, PT ;  /* 0x727fffff0200780c */ /* 0x000fda0003f04070 */
[----:B0-----:R-:W-:Y:S05]  /*09f0*/  @!P0 BRA `(.L_x_8) ;  /* 0x00000000000c8947 */ /* 0x001fea0003800000 */
[----:B------:R-:W-:-:S07]  /*0a00*/  MOV R8, 0xa20 ;  /* 0x00000a2000087802 */ /* 0x000fce0000000f00 */
[----:B-1----:R-:W-:Y:S05]  /*0a10*/  CALL.REL.NOINC `($__internal_0_$__cuda_sm20_sqrt_rn_f32_slowpath) ;  /* 0x0000000000587944 */ /* 0x002fea0003c00000 */
[----:B------:R-:W-:Y:S05]  /*0a20*/  BRA `(.L_x_9) ;  /* 0x0000000000107947 */ /* 0x000fea0003800000 */
.L_x_8:
[C---:B-1----:R-:W-:Y:S01]  /*0a30*/  FMUL.FTZ R5, R3.reuse, R0 ;  /* 0x0000000003057220 */ /* 0x042fe20000410000 */
[----:B------:R-:W-:-:S03]  /*0a40*/  FMUL.FTZ R2, R3, 0.5 ;  /* 0x3f00000003027820 */ /* 0x000fc60000410000 */
[----:B------:R-:W-:-:S04]  /*0a50*/  FFMA R0, -R5, R5, R0 ;  /* 0x0000000505007223 */ /* 0x000fc80000000100 */
[----:B------:R-:W-:-:S07]  /*0a60*/  FFMA R5, R0, R2, R5 ;  /* 0x0000000200057223 */ /* 0x000fce0000000005 */
.L_x_9:
[----:B------:R-:W-:Y:S05]  /*0a70*/  BSYNC.RECONVERGENT B1 ;  /* 0x0000000000017941 */ /* 0x000fea0003800200 */
.L_x_7:
[----:B------:R-:W0:Y:S02]  /*0a80*/  LDC.64 R2, c[0x0][0x380] ;  /* 0x0000e000ff027b82 */ /* 0x000e240000000a00 */
[----:B0-----:R-:W2:Y:S02]  /*0a90*/  LDG.E R0, desc[UR8][R2.64] ;  /* 0x0000000802007981 */ /* 0x001ea4000c1e1900 */
[----:B--2---:R-:W-:-:S13]  /*0aa0*/  FSETP.GT.AND P0, PT, R5, R0, PT ;  /* 0x000000000500720b */ /* 0x004fda0003f04000 */
[----:B------:R0:W-:Y:S02]  /*0ab0*/  @P0 STG.E desc[UR8][R2.64], R5 ;  /* 0x0000000502000986 */ /* 0x0001e4000c101908 */
.L_x_1:
[----:B------:R-:W-:Y:S05]  /*0ac0*/  BSYNC.RECONVERGENT B0 ;  /* 0x0000000000007941 */ /* 0x000fea0003800200 */
.L_x_0:
[----:B------:R-:W1:Y:S02]  /*0ad0*/  LDCU.64 UR4, c[0x3][URZ] ;  /* 0x00c00000ff0477ac */ /* 0x000e640008000a00 */
[----:B-1----:R-:W-:-:S06]  /*0ae0*/  UIMAD UR4, UR5, UR4, URZ ;  /* 0x00000004050472a4 */ /* 0x002fcc000f8e02ff */
[----:B------:R-:W-:-:S13]  /*0af0*/  ISETP.GE.AND P0, PT, R6, UR4, PT ;  /* 0x0000000406007c0c */ /* 0x000fda000bf06270 */
[----:B------:R-:W-:Y:S05]  /*0b00*/  @P0 EXIT ;  /* 0x000000000000094d */ /* 0x000fea0003800000 */
[----:B0-----:R-:W0:Y:S08]  /*0b10*/  LDC.64 R2, c[0x0][0x390] ;  /* 0x0000e400ff027b82 */ /* 0x001e300000000a00 */
[----:B------:R-:W1:Y:S01]  /*0b20*/  LDC.64 R4, c[0x0][0x388] ;  /* 0x0000e200ff047b82 */ /* 0x000e620000000a00 */
[----:B0-----:R-:W-:-:S06]  /*0b30*/  IMAD.WIDE R2, R6, 0x4, R2 ;  /* 0x0000000406027825 */ /* 0x001fcc00078e0202 */
[----:B------:R-:W2:Y:S01]  /*0b40*/  LDG.E R3, desc[UR8][R2.64] ;  /* 0x0000000802037981 */ /* 0x000ea2000c1e1900 */
[----:B-1----:R-:W-:-:S05]  /*0b50*/  IMAD.WIDE R6, R6, 0x4, R4 ;  /* 0x0000000406067825 */ /* 0x002fca00078e0204 */
[----:B--2---:R-:W-:Y:S01]  /*0b60*/  STG.E desc[UR8][R6.64], R3 ;  /* 0x0000000306007986 */ /* 0x004fe2000c101908 */
[----:B------:R-:W-:Y:S05]  /*0b70*/  EXIT ;  /* 0x000000000000794d */ /* 0x000fea0003800000 */
        .weak           $__internal_0_$__cuda_sm20_sqrt_rn_f32_slowpath
        .type           $__internal_0_$__cuda_sm20_sqrt_rn_f32_slowpath,@function
        .size           $__internal_0_$__cuda_sm20_sqrt_rn_f32_slowpath,(.L_x_78 - $__internal_0_$__cuda_sm20_sqrt_rn_f32_slowpath)
$__internal_0_$__cuda_sm20_sqrt_rn_f32_slowpath:
[----:B------:R-:W-:-:S13]  /*0b80*/  LOP3.LUT P0, RZ, R0, 0x7fffffff, RZ, 0xc0, !PT ;  /* 0x7fffffff00ff7812 */ /* 0x000fda000780c0ff */
[----:B------:R-:W-:Y:S01]  /*0b90*/  @!P0 MOV R2, R0 ;  /* 0x0000000000028202 */ /* 0x000fe20000000f00 */
[----:B------:R-:W-:Y:S06]  /*0ba0*/  @!P0 BRA `(.L_x_10) ;  /* 0x0000000000408947 */ /* 0x000fec0003800000 */
[----:B------:R-:W-:-:S13]  /*0bb0*/  FSETP.GEU.FTZ.AND P0, PT, R0, RZ, PT ;  /* 0x000000ff0000720b */ /* 0x000fda0003f1e000 */
[----:B------:R-:W-:Y:S01]  /*0bc0*/  @!P0 IMAD.MOV.U32 R2, RZ, RZ, 0x7fffffff ;  /* 0x7fffffffff028424 */ /* 0x000fe200078e00ff */
[----:B------:R-:W-:Y:S06]  /*0bd0*/  @!P0 BRA `(.L_x_10) ;  /* 0x0000000000348947 */ /* 0x000fec0003800000 */
[----:B------:R-:W-:-:S13]  /*0be0*/  FSETP.GTU.FTZ.AND P0, PT, |R0|, +INF , PT ;  /* 0x7f8000000000780b */ /* 0x000fda0003f1c200 */
[----:B------:R-:W-:Y:S01]  /*0bf0*/  @P0 FADD.FTZ R2, R0, 1 ;  /* 0x3f80000000020421 */ /* 0x000fe20000010000 */
[----:B------:R-:W-:Y:S06]  /*0c00*/  @P0 BRA `(.L_x_10) ;  /* 0x0000000000280947 */ /* 0x000fec0003800000 */
[----:B------:R-:W-:-:S13]  /*0c10*/  FSETP.NEU.FTZ.AND P0, PT, |R0|, +INF , PT ;  /* 0x7f8000000000780b */ /* 0x000fda0003f1d200 */
[----:B------:R-:W-:-:S04]  /*0c20*/  @P0 FFMA R3, R0, 1.84467440737095516160e+19, RZ ;  /* 0x5f80000000030823 */ /* 0x000fc800000000ff */
[----:B------:R-:W0:Y:S02]  /*0c30*/  @P0 MUFU.RSQ R2, R3 ;  /* 0x0000000300020308 */ /* 0x000e240000001400 */
[----:B0-----:R-:W-:Y:S01]  /*0c40*/  @P0 FMUL.FTZ R4, R3, R2 ;  /* 0x0000000203040220 */ /* 0x001fe20000410000 */
[----:B------:R-:W-:Y:S01]  /*0c50*/  @P0 FMUL.FTZ R7, R2, 0.5 ;  /* 0x3f00000002070820 */ /* 0x000fe20000410000 */
[----:B------:R-:W-:Y:S02]  /*0c60*/  @!P0 MOV R2, R0 ;  /* 0x0000000000028202 */ /* 0x000fe40000000f00 */
[----:B------:R-:W-:-:S04]  /*0c70*/  @P0 FADD.FTZ R5, -R4, -RZ ;  /* 0x800000ff04050221 */ /* 0x000fc80000010100 */
[----:B------:R-:W-:-:S04]  /*0c80*/  @P0 FFMA R5, R4, R5, R3 ;  /* 0x0000000504050223 */ /* 0x000fc80000000003 */
[----:B------:R-:W-:-:S04]  /*0c90*/  @P0 FFMA R5, R5, R7, R4 ;  /* 0x0000000705050223 */ /* 0x000fc80000000004 */
[----:B------:R-:W-:-:S07]  /*0ca0*/  @P0 FMUL.FTZ R2, R5, 2.3283064365386962891e-10 ;  /* 0x2f80000005020820 */ /* 0x000fce0000410000 */
.L_x_10:
[----:B------:R-:W-:Y:S01]  /*0cb0*/  HFMA2 R3, -RZ, RZ, 0, 0 ;  /* 0x00000000ff037431 */ /* 0x000fe200000001ff */
[----:B------:R-:W-:Y:S02]  /*0cc0*/  MOV R5, R2 ;  /* 0x0000000200057202 */ /* 0x000fe40000000f00 */
[----:B------:R-:W-:-:S04]  /*0cd0*/  MOV R2, R8 ;  /* 0x0000000800027202 */ /* 0x000fc80000000f00 */
[----:B------:R-:W-:Y:S05]  /*0ce0*/  RET.REL.NODEC R2 `(_Z28recalculateCentroidsStep3GPUPfS_S_) ;  /* 0xfffffff002c47950 */ /* 0x000fea0003c3ffff */
.L_x_11:
[----:B------:R-:W-:-:S00]  /*0cf0*/  BRA `(.L_x_11) ;  /* 0xfffffffc00fc7947 */ /* 0x000fc0000383ffff */
[----:B------:R-:W-:-:S00]  /*0d00*/  NOP ;  /* 0x0000000000007918 */ /* 0x000fc00000000000 */
[----:B------:R-:W-:-:S00]  /*0d10*/  NOP ;  /* 0x0000000000007918 */ /* 0x000fc00000000000 */
[----:B------:R-:W-:-:S00]  /*0d20*/  NOP ;  /* 0x0000000000007918 */ /* 0x000fc00000000000 */
[----:B------:R-:W-:-:S00]  /*0d30*/  NOP ;  /* 0x0000000000007918 */ /* 0x000fc00000000000 */
[----:B------:R-:W-:-:S00]  /*0d40*/  NOP ;  /* 0x0000000000007918 */ /* 0x000fc00000000000 */
[----:B------:R-:W-:-:S00]  /*0d50*/  NOP ;  /* 0x0000000000007918 */ /* 0x000fc00000000000 */
[----:B------:R-:W-:-:S00]  /*0d60*/  NOP ;  /* 0x0000000000007918 */ /* 0x000fc00000000000 */
[----:B------:R-:W-:-:S00]  /*0d70*/  NOP ;  /* 0x0000000000007918 */ /* 0x000fc00000000000 */
.L_x_78:


//--------------------- .text._Z28recalculateCentroidsStep2GPUPfPiS_S_ --------------------------
	.section	.text._Z28recalculateCentroidsStep2GPUPfPiS_S_,"ax",@progbits
	.align	128
        .global         _Z28recalculateCentroidsStep2GPUPfPiS_S_
        .type           _Z28recalculateCentroidsStep2GPUPfPiS_S_,@function
        .size           _Z28recalculateCentroidsStep2GPUPfPiS_S_,(.L_x_79 - _Z28recalculateCentroidsStep2GPUPfPiS_S_)
        .other          _Z28recalculateCentroidsStep2GPUPfPiS_S_,@"STO_CUDA_ENTRY STV_DEFAULT"
_Z28recalculateCentroidsStep2GPUPfPiS_S_:
.text._Z28recalculateCentroidsStep2GPUPfPiS_S_:
        /* <DEDUP_REMOVED lines=9> */
[----:B------:R-:W4:Y:S01]  /*0090*/  LDC R5, c[0x0][0x370] ;  /* 0x0000dc00ff057b82 */ /* 0x000f220000000800 */
[----:B------:R-:W0:Y:S07]  /*00a0*/  LDCU.64 UR10, c[0x0][0x358] ;  /* 0x00006b00ff0a77ac */ /* 0x000e2e0008000a00 */
[----:B------:R-:W0:Y:S08]  /*00b0*/  LDC R0, c[0x0][0x368] ;  /* 0x0000da00ff007b82 */ /* 0x000e300000000800 */
[----:B------:R-:W5:Y:S01]  /*00c0*/  S2UR UR6, SR_CTAID.Y ;  /* 0x00000000000679c3 */ /* 0x000f620000002600 */
[----:B---3--:R-:W-:-:S07]  /*00d0*/  UISETP.GT.AND UP0, UPT, UR12, 0x40, UPT ;  /* 0x000000400c00788c */ /* 0x008fce000bf04270 */
[----:B------:R-:W5:Y:S08]  /*00e0*/  LDC R11, c[0x0][0x374] ;  /* 0x0000dd00ff0b7b82 */ /* 0x000f700000000800 */
[----:B------:R-:W4:Y:S01]  /*00f0*/  S2UR UR4, SR_CTAID.X ;  /* 0x00000000000479c3 */ /* 0x000f220000002500 */
[----:B0-----:R-:W-:-:S04]  /*0100*/  IMAD R0, R0, UR8, R9 ;  /* 0x0000000800007c24 */ /* 0x001fc8000f8e0209 */
[----:B-----5:R-:W-:-:S04]  /*0110*/  IMAD R0, R0, R11, UR6 ;  /* 0x0000000600007e24 */ /* 0x020fc8000f8e020b */
[----:B--2---:R-:W-:-:S04]  /*0120*/  IMAD R0, R0, UR7, R3 ;  /* 0x0000000700007c24 */ /* 0x004fc8000f8e0203 */
[----:B----4-:R-:W-:-:S04]  /*0130*/  IMAD R0, R0, R5, UR4 ;  /* 0x0000000400007e24 */ /* 0x010fc8000f8e0205 */
[----:B-1----:R-:W-:Y:S01]  /*0140*/  IMAD R0, R0, UR5, R7 ;  /* 0x0000000500007c24 */ /* 0x002fe2000f8e0207 */
[----:B------:R-:W-:Y:S06]  /*0150*/  BRA.U UP0, `(.L_x_13) ;  /* 0x00000001002c7547 */ /* 0x000fec000b800000 */
[----:B------:R-:W-:-:S13]  /*0160*/  ISETP.GE.AND P0, PT, R7, UR12, PT ;  /* 0x0000000c07007c0c */ /* 0x000fda000bf06270 */
[----:B------:R-:W-:Y:S05]  /*0170*/  @P0 BRA `(.L_x_14) ;  /* 0x0000000400e40947 */ /* 0x000fea0003800000 */
[----:B------:R-:W0:Y:S02]  /*0180*/  LDC.64 R2, c[0x0][0x388] ;  /* 0x0000e200ff027b82 */ /* 0x000e240000000a00 */
[----:B0-----:R-:W-:-:S06]  /*0190*/  IMAD.WIDE.U32 R2, R7, 0x4, R2 ;  /* 0x0000000407027825 */ /* 0x001fcc00078e0002 */
[----:B------:R-:W2:Y:S01]  /*01a0*/  LDG.E R2, desc[UR10][R2.64] ;  /* 0x0000000a02027981 */ /* 0x000ea2000c1e1900 */
[----:B------:R-:W0:Y:S01]  /*01b0*/  S2UR UR5, SR_CgaCtaId ;  /* 0x00000000000579c3 */ /* 0x000e220000008800 */
[----:B------:R-:W-:Y:S02]  /*01c0*/  UMOV UR4, 0x400 ;  /* 0x0000040000047882 */ /* 0x000fe40000000000 */
[----:B0-----:R-:W-:-:S06]  /*01d0*/  ULEA UR4, UR5, UR4, 0x18 ;  /* 0x0000000405047291 */ /* 0x001fcc000f8ec0ff */
[----:B------:R-:W-:-:S05]  /*01e0*/  LEA R5, R7, UR4, 0x2 ;  /* 0x0000000407057c11 */ /* 0x000fca000f8e10ff */
[----:B--2---:R1:W-:Y:S01]  /*01f0*/  STS [R5], R2 ;  /* 0x0000000205007388 */ /* 0x0043e20000000800 */
[----:B------:R-:W-:Y:S05]  /*0200*/  BRA `(.L_x_14) ;  /* 0x0000000400c07947 */ /* 0x000fea0003800000 */
.L_x_13:
[----:B------:R-:W0:Y:S02]  /*0210*/  LDC.64 R22, c[0x0][0x388] ;  /* 0x0000e200ff167b82 */ /* 0x000e240000000a00 */
[----:B0-----:R-:W-:-:S06]  /*0220*/  IMAD.WIDE.U32 R4, R7, 0x4, R22 ;  /* 0x0000000407047825 */ /* 0x001fcc00078e0016 */
[----:B------:R-:W2:Y:S01]  /*0230*/  LDG.E R4, desc[UR10][R4.64] ;  /* 0x0000000a04047981 */ /* 0x000ea2000c1e1900 */
[----:B------:R-:W-:Y:S02]  /*0240*/  MOV R2, 0x400 ;  /* 0x0000040000027802 */ /* 0x000fe40000000f00 */
[----:B------:R-:W-:Y:S01]  /*0250*/  ISETP.NE.AND P0, PT, R7, RZ, PT ;  /* 0x000000ff0700720c */ /* 0x000fe20003f05270 */
[----:B------:R-:W0:Y:S02]  /*0260*/  S2R R3, SR_CgaCtaId ;  /* 0x0000000000037919 */ /* 0x000e240000008800 */
[----:B0-----:R-:W-:-:S05]  /*0270*/  LEA R2, R3, R2, 0x18 ;  /* 0x0000000203027211 */ /* 0x001fca00078ec0ff */
[----:B------:R-:W-:-:S05]  /*0280*/  IMAD R3, R7, 0x4, R2 ;  /* 0x0000000407037824 */ /* 0x000fca00078e0202 */
[----:B--2---:R0:W-:Y:S01]  /*0290*/  STS [R3], R4 ;  /* 0x0000000403007388 */ /* 0x0041e20000000800 */
[----:B------:R-:W-:Y:S05]  /*02a0*/  @P0 BRA `(.L_x_14) ;  /* 0x0000000400980947 */ /* 0x000fea0003800000 */
[----:B------:R-:W-:Y:S01]  /*02b0*/  UISETP.GE.U32.AND UP0, UPT, UR12, 0x44, UPT ;  /* 0x000000440c00788c */ /* 0x000fe2000bf06070 */
[----:B0-----:R-:W-:Y:S01]  /*02c0*/  IMAD.MOV.U32 R3, RZ, RZ, 0x40 ;  /* 0x00000040ff037424 */ /* 0x001fe200078e00ff */
[----:B------:R-:W-:-:S07]  /*02d0*/  ULOP3.LUT UR6, UR12, 0x3, URZ, 0xc0, !UPT ;  /* 0x000000030c067892 */ /* 0x000fce000f8ec0ff */
[----:B------:R-:W-:Y:S05]  /*02e0*/  BRA.U !UP0, `(.L_x_15) ;  /* 0x00000005084c7547 */ /* 0x000fea000b800000 */
[----:B------:R-:W0:Y:S01]  /*02f0*/  LDCU.64 UR8, c[0x0][0x388] ;  /* 0x00007100ff0877ac */ /* 0x000e220008000a00 */
[----:B------:R-:W-:Y:S01]  /*0300*/  IADD3 R3, PT, PT, R2, 0x100, RZ ;  /* 0x0000010002037810 */ /* 0x000fe20007ffe0ff */
[----:B------:R-:W-:Y:S01]  /*0310*/  IMAD.MOV.U32 R20, RZ, RZ, RZ ;  /* 0x000000ffff147224 */ /* 0x000fe200078e00ff */
[----:B------:R-:W-:-:S04]  /*0320*/  ULOP3.LUT UR5, UR12, 0x7ffffffc, URZ, 0xc0, !UPT ;  /* 0x7ffffffc0c057892 */ /* 0x000fc8000f8ec0ff */
[----:B------:R-:W-:Y:S02]  /*0330*/  UIADD3 UR7, UPT, UPT, -UR5, URZ, URZ ;  /* 0x000000ff05077290 */ /* 0x000fe4000fffe1ff */
[----:B0-----:R-:W-:-:S04]  /*0340*/  UIADD3 UR4, UP0, UPT, UR8, 0x10c, URZ ;  /* 0x0000010c08047890 */ /* 0x001fc8000ff1e0ff */
[----:B------:R-:W-:Y:S02]  /*0350*/  UIADD3.X UR5, UPT, UPT, URZ, UR9, URZ, UP0, !UPT ;  /* 0x00000009ff057290 */ /* 0x000fe400087fe4ff */
[----:B------:R-:W-:Y:S01]  /*0360*/  UISETP.GE.AND UP0, UPT, UR7, -0x40, UPT ;  /* 0xffffffc00700788c */ /* 0x000fe2000bf06270 */
[----:B------:R-:W-:-:S03]  /*0370*/  IMAD.U32 R24, RZ, RZ, UR4 ;  /* 0x00000004ff187e24 */ /* 0x000fc6000f8e00ff */
[----:B------:R-:W-:-:S05]  /*0380*/  MOV R25, UR5 ;  /* 0x0000000500197c02 */ /* 0x000fca0008000f00 */
[----:B------:R-:W-:Y:S05]  /*0390*/  BRA.U UP0, `(.L_x_16) ;  /* 0x0000000100e47547 */ /* 0x000fea000b800000 */
[----:B------:R-:W-:Y:S02]  /*03a0*/  UIADD3 UR4, UPT, UPT, -UR7, -0x40, URZ ;  /* 0xffffffc007047890 */ /* 0x000fe4000fffe1ff */
[----:B------:R-:W-:Y:S02]  /*03b0*/  UPLOP3.LUT UP0, UPT, UPT, UPT, UPT, 0x80, 0x8 ;  /* 0x000000000008789c */ /* 0x000fe40003f0f070 */
[----:B------:R-:W-:-:S09]  /*03c0*/  UISETP.GT.AND UP1, UPT, UR4, 0xc, UPT ;  /* 0x0000000c0400788c */ /* 0x000fd2000bf24270 */
[----:B------:R-:W-:Y:S05]  /*03d0*/  BRA.U !UP1, `(.L_x_17) ;  /* 0x0000000109787547 */ /* 0x000fea000b800000 */
[----:B------:R-:W-:-:S11]  /*03e0*/  UPLOP3.LUT UP0, UPT, UPT, UPT, UPT, 0x40, 0x4 ;  /* 0x000000000004789c */ /* 0x000fd60003f0e870 */
.L_x_18:
[----:B------:R-:W2:Y:S04]  /*03f0*/  LDG.E R4, desc[UR10][R24.64+-0xc] ;  /* 0xfffff40a18047981 */ /* 0x000ea8000c1e1900 */
[----:B------:R-:W2:Y:S04]  /*0400*/  LDG.E R5, desc[UR10][R24.64+-0x8] ;  /* 0xfffff80a18057981 */ /* 0x000ea8000c1e1900 */
[----:B------:R-:W2:Y:S04]  /*0410*/  LDG.E R6, desc[UR10][R24.64+-0x4] ;  /* 0xfffffc0a18067981 */ /* 0x000ea8000c1e1900 */
[----:B------:R-:W2:Y:S04]  /*0420*/  LDG.E R7, desc[UR10][R24.64] ;  /* 0x0000000a18077981 */ /* 0x000ea8000c1e1900 */
[----:B------:R-:W3:Y:S04]  /*0430*/  LDG.E R8, desc[UR10][R24.64+0x4] ;  /* 0x0000040a18087981 */ /* 0x000ee8000c1e1900 */
[----:B------:R-:W3:Y:S04]  /*0440*/  LDG.E R9, desc[UR10][R24.64+0x8] ;  /* 0x0000080a18097981 */ /* 0x000ee8000c1e1900 */
[----:B------:R-:W3:Y:S04]  /*0450*/  LDG.E R10, desc[UR10][R24.64+0xc] ;  /* 0x00000c0a180a7981 */ /* 0x000ee8000c1e1900 */
[----:B------:R-:W3:Y:S04]  /*0460*/  LDG.E R11, desc[UR10][R24.64+0x10] ;  /* 0x0000100a180b7981 */ /* 0x000ee8000c1e1900 */
[----:B------:R-:W4:Y:S04]  /*0470*/  LDG.E R12, desc[UR10][R24.64+0x14] ;  /* 0x0000140a180c7981 */ /* 0x000f28000c1e1900 */
[----:B------:R-:W4:Y:S04]  /*0480*/  LDG.E R13, desc[UR10][R24.64+0x18] ;  /* 0x0000180a180d7981 */ /* 0x000f28000c1e1900 */
[----:B------:R-:W4:Y:S04]  /*0490*/  LDG.E R14, desc[UR10][R24.64+0x1c] ;  /* 0x00001c0a180e7981 */ /* 0x000f28000c1e1900 */
[----:B------:R-:W4:Y:S04]  /*04a0*/  LDG.E R15, desc[UR10][R24.64+0x20] ;  /* 0x0000200a180f7981 */ /* 0x000f28000c1e1900 */
[----:B------:R-:W5:Y:S04]  /*04b0*/  LDG.E R16, desc[UR10][R24.64+0x24] ;  /* 0x0000240a18107981 */ /* 0x000f68000c1e1900 */
[----:B------:R-:W5:Y:S04]  /*04c0*/  LDG.E R17, desc[UR10][R24.64+0x28] ;  /* 0x0000280a18117981 */ /* 0x000f68000c1e1900 */
[----:B------:R-:W5:Y:S04]  /*04d0*/  LDG.E R18, desc[UR10][R24.64+0x2c] ;  /* 0x00002c0a18127981 */ /* 0x000f68000c1e1900 */
[----:B------:R0:W5:Y:S01]  /*04e0*/  LDG.E R19, desc[UR10][R24.64+0x30] ;  /* 0x0000300a18137981 */ /* 0x000162000c1e1900 */
[----:B------:R-:W-:Y:S01]  /*04f0*/  UIADD3 UR7, UPT, UPT, UR7, 0x10, URZ ;  /* 0x0000001007077890 */ /* 0x000fe2000fffe0ff */
[----:B------:R-:W-:Y:S01]  /*0500*/  IADD3 R21, P0, PT, R24, 0x40, RZ ;  /* 0x0000004018157810 */ /* 0x000fe20007f1e0ff */
[----:B------:R-:W-:-:S02]  /*0510*/  VIADD R20, R20, 0x10 ;  /* 0x0000001014147836 */ /* 0x000fc40000000000 */
[----:B------:R-:W-:Y:S02]  /*0520*/  UISETP.GE.AND UP1, UPT, UR7, -0x4c, UPT ;  /* 0xffffffb40700788c */ /* 0x000fe4000bf26270 */
[----:B------:R-:W-:Y:S02]  /*0530*/  IMAD.X R26, RZ, RZ, R25, P0 ;  /* 0x000000ffff1a7224 */ /* 0x000fe400000e0619 */
[----:B0-----:R-:W-:Y:S02]  /*0540*/  IMAD.MOV.U32 R24, RZ, RZ, R21 ;  /* 0x000000ffff187224 */ /* 0x001fe400078e0015 */
[----:B------:R-:W-:Y:S01]  /*0550*/  IMAD.MOV.U32 R25, RZ, RZ, R26 ;  /* 0x000000ffff197224 */ /* 0x000fe200078e001a */
[----:B--2---:R-:W-:Y:S04]  /*0560*/  STS.128 [R3], R4 ;  /* 0x0000000403007388 */ /* 0x004fe80000000c00 */
[----:B---3--:R-:W-:Y:S04]  /*0570*/  STS.128 [R3+0x10], R8 ;  /* 0x0000100803007388 */ /* 0x008fe80000000c00 */
[----:B----4-:R-:W-:Y:S04]  /*0580*/  STS.128 [R3+0x20], R12 ;  /* 0x0000200c03007388 */ /* 0x010fe80000000c00 */
[----:B-----5:R0:W-:Y:S02]  /*0590*/  STS.128 [R3+0x30], R16 ;  /* 0x0000301003007388 */ /* 0x0201e40000000c00 */
[----:B0-----:R-:W-:Y:S01]  /*05a0*/  IADD3 R3, PT, PT, R3, 0x40, RZ ;  /* 0x0000004003037810 */ /* 0x001fe20007ffe0ff */
[----:B------:R-:W-:Y:S06]  /*05b0*/  BRA.U !UP1, `(.L_x_18) ;  /* 0xfffffffd098c7547 */ /* 0x000fec000b83ffff */
.L_x_17:
[----:B------:R-:W-:-:S04]  /*05c0*/  UIADD3 UR4, UPT, UPT, -UR7, -0x40, URZ ;  /* 0xffffffc007047890 */ /* 0x000fc8000fffe1ff */
[----:B------:R-:W-:-:S09]  /*05d0*/  UISETP.GT.AND UP1, UPT, UR4, 0x4, UPT ;  /* 0x000000040400788c */ /* 0x000fd2000bf24270 */
[----:B------:R-:W-:Y:S05]  /*05e0*/  BRA.U !UP1, `(.L_x_19) ;  /* 0x0000000109487547 */ /* 0x000fea000b800000 */
[----:B------:R-:W2:Y:S04]  /*05f0*/  LDG.E R4, desc[UR10][R24.64+-0xc] ;  /* 0xfffff40a18047981 */ /* 0x000ea8000c1e1900 */
[----:B------:R-:W2:Y:S04]  /*0600*/  LDG.E R5, desc[UR10][R24.64+-0x8] ;  /* 0xfffff80a18057981 */ /* 0x000ea8000c1e1900 */
[----:B------:R-:W2:Y:S04]  /*0610*/  LDG.E R6, desc[UR10][R24.64+-0x4] ;  /* 0xfffffc0a18067981 */ /* 0x000ea8000c1e1900 */
[----:B------:R-:W2:Y:S04]  /*0620*/  LDG.E R7, desc[UR10][R24.64] ;  /* 0x0000000a18077981 */ /* 0x000ea8000c1e1900 */
[----:B------:R-:W3:Y:S04]  /*0630*/  LDG.E R8, desc[UR10][R24.64+0x4] ;  /* 0x0000040a18087981 */ /* 0x000ee8000c1e1900 */
[----:B------:R-:W3:Y:S04]  /*0640*/  LDG.E R9, desc[UR10][R24.64+0x8] ;  /* 0x0000080a18097981 */ /* 0x000ee8000c1e1900 */
[----:B------:R-:W3:Y:S04]  /*0650*/  LDG.E R10, desc[UR10][R24.64+0xc] ;  /* 0x00000c0a180a7981 */ /* 0x000ee8000c1e1900 */
[----:B------:R0:W3:Y:S01]  /*0660*/  LDG.E R11, desc[UR10][R24.64+0x10] ;  /* 0x0000100a180b7981 */ /* 0x0000e2000c1e1900 */
[----:B------:R-:W-:Y:S01]  /*0670*/  IADD3 R12, P0, PT, R24, 0x20, RZ ;  /* 0x00000020180c7810 */ /* 0x000fe20007f1e0ff */
[----:B------:R-:W-:Y:S01]  /*0680*/  VIADD R20, R20, 0x8 ;  /* 0x0000000814147836 */ /* 0x000fe20000000000 */
[----:B------:R-:W-:-:S02]  /*0690*/  UIADD3 UR7, UPT, UPT, UR7, 0x8, URZ ;  /* 0x0000000807077890 */ /* 0x000fc4000fffe0ff */
[----:B------:R-:W-:Y:S01]  /*06a0*/  IADD3.X R13, PT, PT, RZ, R25, RZ, P0, !PT ;  /* 0x00000019ff0d7210 */ /* 0x000fe200007fe4ff */
[----:B------:R-:W-:Y:S01]  /*06b0*/  UPLOP3.LUT UP0, UPT, UPT, UPT, UPT, 0x40, 0x4 ;  /* 0x000000000004789c */ /* 0x000fe20003f0e870 */
[----:B0-----:R-:W-:-:S03]  /*06c0*/  MOV R24, R12 ;  /* 0x0000000c00187202 */ /* 0x001fc60000000f00 */
[----:B------:R-:W-:Y:S01]  /*06d0*/  IMAD.MOV.U32 R25, RZ, RZ, R13 ;  /* 0x000000ffff197224 */ /* 0x000fe200078e000d */
[----:B--2---:R-:W-:Y:S04]  /*06e0*/  STS.128 [R3], R4 ;  /* 0x0000000403007388 */ /* 0x004fe80000000c00 */
[----:B---3--:R0:W-:Y:S02]  /*06f0*/  STS.128 [R3+0x10], R8 ;  /* 0x0000100803007388 */ /* 0x0081e40000000c00 */
[----:B0-----:R-:W-:-:S07]  /*0700*/  VIADD R3, R3, 0x20 ;  /* 0x0000002003037836 */ /* 0x001fce0000000000 */
.L_x_19:
[----:B------:R-:W-:-:S09]  /*0710*/  UISETP.NE.OR UP0, UPT, UR7, -0x40, UP0 ;  /* 0xffffffc00700788c */ /* 0x000fd20008705670 */
[----:B------:R-:W-:Y:S05]  /*0720*/  BRA.U !UP0, `(.L_x_20) ;  /* 0x0000000108387547 */ /* 0x000fea000b800000 */
.L_x_16:
[----:B------:R-:W2:Y:S04]  /*0730*/  LDG.E R4, desc[UR10][R24.64+-0xc] ;  /* 0xfffff40a18047981 */ /* 0x000ea8000c1e1900 */
[----:B------:R-:W2:Y:S04]  /*0740*/  LDG.E R5, desc[UR10][R24.64+-0x8] ;  /* 0xfffff80a18057981 */ /* 0x000ea8000c1e1900 */
[----:B------:R-:W2:Y:S04]  /*0750*/  LDG.E R6, desc[UR10][R24.64+-0x4] ;  /* 0xfffffc0a18067981 */ /* 0x000ea8000c1e1900 */
[----:B------:R0:W2:Y:S01]  /*0760*/  LDG.E R7, desc[UR10][R24.64] ;  /* 0x0000000a18077981 */ /* 0x0000a2000c1e1900 */
[----:B------:R-:W-:Y:S01]  /*0770*/  UIADD3 UR7, UPT, UPT, UR7, 0x4, URZ ;  /* 0x0000000407077890 */ /* 0x000fe2000fffe0ff */
[----:B------:R-:W-:-:S02]  /*0780*/  IADD3 R8, P0, PT, R24, 0x10, RZ ;  /* 0x0000001018087810 */ /* 0x000fc40007f1e0ff */
[----:B------:R-:W-:Y:S01]  /*0790*/  IADD3 R20, PT, PT, R20, 0x4, RZ ;  /* 0x0000000414147810 */ /* 0x000fe20007ffe0ff */
[----:B------:R-:W-:Y:S02]  /*07a0*/  UISETP.NE.AND UP0, UPT, UR7, -0x40, UPT ;  /* 0xffffffc00700788c */ /* 0x000fe4000bf05270 */
[----:B------:R-:W-:Y:S02]  /*07b0*/  IMAD.X R9, RZ, RZ, R25, P0 ;  /* 0x000000ffff097224 */ /* 0x000fe400000e0619 */
[----:B0-----:R-:W-:-:S03]  /*07c0*/  IMAD.MOV.U32 R24, RZ, RZ, R8 ;  /* 0x000000ffff187224 */ /* 0x001fc600078e0008 */
[----:B------:R-:W-:Y:S01]  /*07d0*/  MOV R25, R9 ;  /* 0x0000000900197202 */ /* 0x000fe20000000f00 */
[----:B--2---:R0:W-:Y:S02]  /*07e0*/  STS.128 [R3], R4 ;  /* 0x0000000403007388 */ /* 0x0041e40000000c00 */
[----:B0-----:R-:W-:Y:S01]  /*07f0*/  VIADD R3, R3, 0x10 ;  /* 0x0000001003037836 */ /* 0x001fe20000000000 */
[----:B------:R-:W-:Y:S06]  /*0800*/  BRA.U UP0, `(.L_x_16) ;  /* 0xfffffffd00c87547 */ /* 0x000fec000b83ffff */
.L_x_20:
[----:B------:R-:W-:-:S07]  /*0810*/  VIADD R3, R20, 0x40 ;  /* 0x0000004014037836 */ /* 0x000fce0000000000 */
.L_x_15:
[----:B------:R-:W-:-:S09]  /*0820*/  UISETP.NE.AND UP0, UPT, UR6, URZ, UPT ;  /* 0x000000ff0600728c */ /* 0x000fd2000bf05270 */
[----:B------:R-:W-:Y:S05]  /*0830*/  BRA.U !UP0, `(.L_x_14) ;  /* 0x0000000108347547 */ /* 0x000fea000b800000 */
[----:B------:R-:W-:Y:S01]  /*0840*/  IMAD.WIDE.U32 R22, R3, 0x4, R22 ;  /* 0x0000000403167825 */ /* 0x000fe200078e0016 */
[----:B------:R-:W-:-:S03]  /*0850*/  UIADD3 UR6, UPT, UPT, -UR6, URZ, URZ ;  /* 0x000000ff06067290 */ /* 0x000fc6000fffe1ff */
[----:B------:R-:W-:-:S09]  /*0860*/  IMAD R4, R3, 0x4, R2 ;  /* 0x0000000403047824 */ /* 0x000fd200078e0202 */
.L_x_21:
[----:B------:R-:W-:Y:S01]  /*0870*/  IMAD.MOV.U32 R3, RZ, RZ, R23 ;  /* 0x000000ffff037224 */ /* 0x000fe200078e0017 */
[----:B------:R-:W-:-:S05]  /*0880*/  MOV R2, R22 ;  /* 0x0000001600027202 */ /* 0x000fca0000000f00 */
[----:B------:R-:W2:Y:S01]  /*0890*/  LDG.E R3, desc[UR10][R2.64] ;  /* 0x0000000a02037981 */ /* 0x000ea2000c1e1900 */
[----:B------:R-:W-:Y:S01]  /*08a0*/  UIADD3 UR6, UPT, UPT, UR6, 0x1, URZ ;  /* 0x0000000106067890 */ /* 0x000fe2000fffe0ff */
[----:B------:R-:W-:-:S03]  /*08b0*/  IADD3 R22, P0, PT, R22, 0x4, RZ ;  /* 0x0000000416167810 */ /* 0x000fc60007f1e0ff */
[----:B------:R-:W-:Y:S02]  /*08c0*/  UISETP.NE.AND UP0, UPT, UR6, URZ, UPT ;  /* 0x000000ff0600728c */ /* 0x000fe4000bf05270 */
[----:B------:R-:W-:Y:S01]  /*08d0*/  IMAD.X R23, RZ, RZ, R23, P0 ;  /* 0x000000ffff177224 */ /* 0x000fe200000e0617 */
[----:B--2---:R0:W-:Y:S02]  /*08e0*/  STS [R4], R3 ;  /* 0x0000000304007388 */ /* 0x0041e40000000800 */
[----:B0-----:R-:W-:-:S04]  /*08f0*/  IADD3 R4, PT, PT, R4, 0x4, RZ ;  /* 0x0000000404047810 */ /* 0x001fc80007ffe0ff */
[----:B------:R-:W-:Y:S05]  /*0900*/  BRA.U UP0, `(.L_x_21) ;  /* 0xfffffffd00d87547 */ /* 0x000fea000b83ffff */
.L_x_14:
[----:B------:R-:W-:Y:S05]  /*0910*/  BSYNC.RECONVERGENT B0 ;  /* 0x0000000000007941 */ /* 0x000fea0003800200 */
.L_x_12:
[----:B-1----:R-:W1:Y:S08]  /*0920*/  LDC R5, c[0x3][RZ] ;  /* 0x00c00000ff057b82 */ /* 0x002e700000000800 */
[----:B------:R-:W-:Y:S01]  /*0930*/  BAR.SYNC.DEFER_BLOCKING 0x0 ;  /* 0x0000000000007b1d */ /* 0x000fe20000010000 */
[----:B-1----:R-:W-:-:S04]  /*0940*/  ISETP.GE.AND P0, PT, R5, 0x1, PT ;  /* 0x000000010500780c */ /* 0x002fc80003f06270 */
[----:B------:R-:W-:-:S13]  /*0950*/  ISETP.GE.OR P0, PT, R0, UR12, !P0 ;  /* 0x0000000c00007c0c */ /* 0x000fda000c706670 */
[----:B------:R-:W-:Y:S05]  /*0960*/  @P0 EXIT ;  /* 0x000000000000094d */ /* 0x000fea0003800000 */
[----:B------:R-:W1:Y:S01]  /*0970*/  S2UR UR5, SR_CgaCtaId ;  /* 0x00000000000579c3 */ /* 0x000e620000008800 */
[----:B------:R-:W-:Y:S01]  /*0980*/  UMOV UR4, 0x400 ;  /* 0x0000040000047882 */ /* 0x000fe20000000000 */
[C---:B------:R-:W-:Y:S01]  /*0990*/  ISETP.GE.U32.AND P0, PT, R5.reuse, 0x4, PT ;  /* 0x000000040500780c */ /* 0x040fe20003f06070 */
[----:B------:R-:W-:Y:S01]  /*09a0*/  IMAD R6, R0, R5, RZ ;  /* 0x0000000500067224 */ /* 0x000fe200078e02ff */
[----:B------:R-:W-:Y:S01]  /*09b0*/  LOP3.LUT R2, R5, 0x3, RZ, 0xc0, !PT ;  /* 0x0000000305027812 */ /* 0x000fe200078ec0ff */
[----:B------:R-:W-:Y:S01]  /*09c0*/  IMAD.MOV.U32 R7, RZ, RZ, RZ ;  /* 0x000000ffff077224 */ /* 0x000fe200078e00ff */
[----:B-1----:R-:W-:-:S06]  /*09d0*/  ULEA UR4, UR5, UR4, 0x18 ;  /* 0x0000000405047291 */ /* 0x002fcc000f8ec0ff */
[----:B0-----:R-:W-:-:S05]  /*09e0*/  LEA R4, R0, UR4, 0x2 ;  /* 0x0000000400047c11 */ /* 0x001fca000f8e10ff */
[----:B------:R-:W0:Y:S02]  /*09f0*/  LDS R3, [R4] ;  /* 0x0000000004037984 */ /* 0x000e240000000800 */
[----:B0-----:R-:W-:Y:S01]  /*0a00*/  I2FP.F32.S32 R3, R3 ;  /* 0x0000000300037245 */ /* 0x001fe20000201400 */
[----:B------:R-:W-:Y:S06]  /*0a10*/  @!P0 BRA `(.L_x_22) ;  /* 0x0000000400288947 */ /* 0x000fec0003800000 */
[----:B------:R-:W0:Y:S01]  /*0a20*/  LDCU.64 UR4, c[0x0][0x380] ;  /* 0x00007000ff0477ac */ /* 0x000e220008000a00 */
[----:B------:R-:W-:Y:S01]  /*0a30*/  LOP3.LUT R7, R5, 0x7ffffffc, RZ, 0xc0, !PT ;  /* 0x7ffffffc05077812 */ /* 0x000fe200078ec0ff */
[----:B------:R-:W-:-:S03]  /*0a40*/  IMAD.MOV.U32 R8, RZ, RZ, R6 ;  /* 0x000000ffff087224 */ /* 0x000fc600078e0006 */
[----:B------:R-:W-:Y:S01]  /*0a50*/  IADD3 R9, PT, PT, -R7, RZ, RZ ;  /* 0x000000ff07097210 */ /* 0x000fe20007ffe1ff */
[----:B0-----:R-:W-:-:S04]  /*0a60*/  UIADD3 UR4, UP0, UPT, UR4, 0x8, URZ ;  /* 0x0000000804047890 */ /* 0x001fc8000ff1e0ff */
[----:B------:R-:W-:-:S12]  /*0a70*/  UIADD3.X UR5, UPT, UPT, URZ, UR5, URZ, UP0, !UPT ;  /* 0x00000005ff057290 */ /* 0x000fd800087fe4ff */
.L_x_31:
[----:B0-----:R-:W-:Y:S02]  /*0a80*/  IMAD.U32 R4, RZ, RZ, UR4 ;  /* 0x00000004ff047e24 */ /* 0x001fe4000f8e00ff */
[----:B------:R-:W-:Y:S02]  /*0a90*/  IMAD.U32 R5, RZ, RZ, UR5 ;  /* 0x00000005ff057e24 */ /* 0x000fe4000f8e00ff */
[----:B------:R-:W-:-:S05]  /*0aa0*/  IMAD.WIDE R4, R8, 0x4, R4 ;  /* 0x0000000408047825 */ /* 0x000fca00078e0204 */
[----:B------:R-:W2:Y:S01]  /*0ab0*/  LDG.E R0, desc[UR10][R4.64+-0x8] ;  /* 0xfffff80a04007981 */ /* 0x000ea2000c1e1900 */
[----:B------:R-:W0:Y:S01]  /*0ac0*/  MUFU.RCP R10, R3 ;  /* 0x00000003000a7308 */ /* 0x000e220000001000 */
[----:B------:R-:W-:Y:S01]  /*0ad0*/  IADD3 R9, PT, PT, R9, 0x4, RZ ;  /* 0x0000000409097810 */ /* 0x000fe20007ffe0ff */
[----:B------:R-:W-:Y:S03]  /*0ae0*/  BSSY.RECONVERGENT B0, `(.L_x_23) ;  /* 0x000000c000007945 */ /* 0x000fe60003800200 */
[----:B------:R-:W-:Y:S01]  /*0af0*/  ISETP.NE.AND P2, PT, R9, RZ, PT ;  /* 0x000000ff0900720c */ /* 0x000fe20003f45270 */
[----:B0-----:R-:W-:-:S04]  /*0b00*/  FFMA R11, -R3, R10, 1 ;  /* 0x3f800000030b7423 */ /* 0x001fc8000000010a */
[----:B------:R-:W-:Y:S01]  /*0b10*/  FFMA R11, R10, R11, R10 ;  /* 0x0000000b0a0b7223 */ /* 0x000fe2000000000a */
[----:B--2---:R-:W0:Y:S03]  /*0b20*/  FCHK P0, R0, R3 ;  /* 0x0000000300007302 */ /* 0x004e260000000000 */
[----:B------:R-:W-:-:S04]  /*0b30*/  FFMA R10, R0, R11, RZ ;  /* 0x0000000b000a7223 */ /* 0x000fc800000000ff */
[----:B------:R-:W-:-:S04]  /*0b40*/  FFMA R12, -R3, R10, R0 ;  /* 0x0000000a030c7223 */ /* 0x000fc80000000100 */
[----:B------:R-:W-:Y:S01]  /*0b50*/  FFMA R11, R11, R12, R10 ;  /* 0x0000000c0b0b7223 */ /* 0x000fe2000000000a */
[----:B0-----:R-:W-:Y:S06]  /*0b60*/  @!P0 BRA `(.L_x_24) ;  /* 0x00000000000c8947 */ /* 0x001fec0003800000 */
[----:B------:R-:W-:-:S07]  /*0b70*/  MOV R10, 0xb90 ;  /* 0x00000b90000a7802 */ /* 0x000fce0000000f00 */
[----:B------:R-:W-:Y:S05]  /*0b80*/  CALL.REL.NOINC `($__internal_1_$__cuda_sm3x_div_rn_noftz_f32_slowpath) ;  /* 0x0000000400387944 */ /* 0x000fea0003c00000 */
[----:B------:R-:W-:-:S07]  /*0b90*/  IMAD.MOV.U32 R11, RZ, RZ, R13 ;  /* 0x000000ffff0b7224 */ /* 0x000fce00078e000d */
.L_x_24:
[----:B------:R-:W-:Y:S05]  /*0ba0*/  BSYNC.RECONVERGENT B0 ;  /* 0x0000000000007941 */ /* 0x000fea0003800200 */
.L_x_23:
[----:B------:R-:W2:Y:S01]  /*0bb0*/  LDG.E R12, desc[UR10][R4.64+-0x4] ;  /* 0xfffffc0a040c7981 */ /* 0x000ea2000c1e1900 */
[----:B------:R-:W0:Y:S01]  /*0bc0*/  MUFU.RCP R0, R3 ;  /* 0x0000000300007308 */ /* 0x000e220000001000 */
[----:B------:R-:W-:Y:S02]  /*0bd0*/  BSSY.RECONVERGENT B0, `(.L_x_25) ;  /* 0x000000c000007945 */ /* 0x000fe40003800200 */
[----:B------:R1:W-:Y:S01]  /*0be0*/  STG.E desc[UR10][R4.64+-0x8], R11 ;  /* 0xfffff80b04007986 */ /* 0x0003e2000c10190a */
[----:B0-----:R-:W-:-:S04]  /*0bf0*/  FFMA R13, -R3, R0, 1 ;  /* 0x3f800000030d7423 */ /* 0x001fc80000000100 */
[----:B------:R-:W-:Y:S01]  /*0c00*/  FFMA R0, R0, R13, R0 ;  /* 0x0000000d00007223 */ /* 0x000fe20000000000 */
[----:B--2---:R-:W0:Y:S03]  /*0c10*/  FCHK P0, R12, R3 ;  /* 0x000000030c007302 */ /* 0x004e260000000000 */
[----:B------:R-:W-:-:S04]  /*0c20*/  FFMA R10, R0, R12, RZ ;  /* 0x0000000c000a7223 */ /* 0x000fc800000000ff */
[----:B------:R-:W-:-:S04]  /*0c30*/  FFMA R13, -R3, R10, R12 ;  /* 0x0000000a030d7223 */ /* 0x000fc8000000010c */
[----:B------:R-:W-:Y:S01]  /*0c40*/  FFMA R13, R0, R13, R10 ;  /* 0x0000000d000d7223 */ /* 0x000fe2000000000a */
[----:B01----:R-:W-:Y:S06]  /*0c50*/  @!P0 BRA `(.L_x_26) ;  /* 0x00000000000c8947 */ /* 0x003fec0003800000 */
[----:B------:R-:W-:Y:S01]  /*0c60*/  IMAD.MOV.U32 R0, RZ, RZ, R12 ;  /* 0x000000ffff007224 */ /* 0x000fe200078e000c */
[----:B------:R-:W-:-:S07]  /*0c70*/  MOV R10, 0xc90 ;  /* 0x00000c90000a7802 */ /* 0x000fce0000000f00 */
[----:B------:R-:W-:Y:S05]  /*0c80*/  CALL.REL.NOINC `($__internal_1_$__cuda_sm3x_div_rn_noftz_f32_slowpath) ;  /* 0x0000000000f87944 */ /* 0x000fea0003c00000 */
.L_x_26:
[----:B------:R-:W-:Y:S05]  /*0c90*/  BSYNC.RECONVERGENT B0 ;  /* 0x0000000000007941 */ /* 0x000fea0003800200 */
.L_x_25:
        /* <DEDUP_REMOVED lines=11> */
[----:B------:R-:W-:Y:S02]  /*0d50*/  MOV R0, R12 ;  /* 0x0000000c00007202 */ /* 0x000fe40000000f00 */
[----:B------:R-:W-:-:S07]  /*0d60*/  MOV R10, 0xd80 ;  /* 0x00000d80000a7802 */ /* 0x000fce0000000f00 */
[----:B------:R-:W-:Y:S05]  /*0d70*/  CALL.REL.NOINC `($__internal_1_$__cuda_sm3x_div_rn_noftz_f32_slowpath) ;  /* 0x0000000000bc7944 */ /* 0x000fea0003c00000 */
[----:B------:R-:W-:-:S07]  /*0d80*/  IMAD.MOV.U32 R11, RZ, RZ, R13 ;  /* 0x000000ffff0b7224 */ /* 0x000fce00078e000d */
.L_x_28:
[----:B------:R-:W-:Y:S05]  /*0d90*/  BSYNC.RECONVERGENT B0 ;  /* 0x0000000000007941 */ /* 0x000fea0003800200 */
.L_x_27:
        /* <DEDUP_REMOVED lines=14> */
.L_x_30:
[----:B------:R-:W-:Y:S05]  /*0e80*/  BSYNC.RECONVERGENT B0 ;  /* 0x0000000000007941 */ /* 0x000fea0003800200 */
.L_x_29:
[----:B------:R0:W-:Y:S01]  /*0e90*/  STG.E desc[UR10][R4.64+0x4], R13 ;  /* 0x0000040d04007986 */ /* 0x0001e2000c10190a */
[----:B------:R-:W-:Y:S01]  /*0ea0*/  IADD3 R8, PT, PT, R8, 0x4, RZ ;  /* 0x0000000408087810 */ /* 0x000fe20007ffe0ff */
[----:B------:R-:W-:Y:S06]  /*0eb0*/  @P2 BRA `(.L_x_31) ;  /* 0xfffffff800f02947 */ /* 0x000fec000383ffff */
.L_x_22:
[----:B------:R-:W-:-:S13]  /*0ec0*/  ISETP.NE.AND P0, PT, R2, RZ, PT ;  /* 0x000000ff0200720c */ /* 0x000fda0003f05270 */
[----:B------:R-:W-:Y:S05]  /*0ed0*/  @!P0 EXIT ;  /* 0x000000000000894d */ /* 0x000fea0003800000 */
[----:B0-----:R-:W0:Y:S01]  /*0ee0*/  LDC.64 R4, c[0x0][0x380] ;  /* 0x0000e000ff047b82 */ /* 0x001e220000000a00 */
[----:B------:R-:W-:Y:S02]  /*0ef0*/  IMAD.IADD R9, R6, 0x1, R7 ;  /* 0x0000000106097824 */ /* 0x000fe400078e0207 */
[----:B------:R-:W-:-:S07]  /*0f00*/  IMAD.MOV R2, RZ, RZ, -R2 ;  /* 0x000000ffff027224 */ /* 0x000fce00078e0a02 */
.L_x_34:
[----:B01----:R-:W-:-:S05]  /*0f10*/  IMAD.WIDE R6, R9, 0x4, R4 ;  /* 0x0000000409067825 */ /* 0x003fca00078e0204 */
        /* <DEDUP_REMOVED lines=12> */
[----:B------:R-:W-:Y:S01]  /*0fe0*/  IMAD.MOV.U32 R0, RZ, RZ, R10 ;  /* 0x000000ffff007224 */ /* 0x000fe200078e000a */
[----:B------:R-:W-:-:S07]  /*0ff0*/  MOV R10, 0x1010 ;  /* 0x00001010000a7802 */ /* 0x000fce0000000f00 */
[----:B------:R-:W-:Y:S05]  /*1000*/  CALL.REL.NOINC `($__internal_1_$__cuda_sm3x_div_rn_noftz_f32_slowpath) ;  /* 0x0000000000187944 */ /* 0x000fea0003c00000 */
[----:B------:R-:W-:-:S07]  /*1010*/  IMAD.MOV.U32 R11, RZ, RZ, R13 ;  /* 0x000000ffff0b7224 */ /* 0x000fce00078e000d */
.L_x_33:
[----:B------:R-:W-:Y:S05]  /*1020*/  BSYNC.RECONVERGENT B0 ;  /* 0x0000000000007941 */ /* 0x000fea0003800200 */
.L_x_32:
[----:B------:R1:W-:Y:S01]  /*1030*/  STG.E desc[UR10][R6.64], R11 ;  /* 0x0000000b06007986 */ /* 0x0003e2000c10190a */
[----:B------:R-:W-:Y:S01]  /*1040*/  IADD3 R9, PT, PT, R9, 0x1, RZ ;  /* 0x0000000109097810 */ /* 0x000fe20007ffe0ff */
[----:B------:R-:W-:Y:S06]  /*1050*/  @P2 BRA `(.L_x_34) ;  /* 0xfffffffc00ac2947 */ /* 0x000fec000383ffff */
[----:B------:R-:W-:Y:S05]  /*1060*/  EXIT ;  /* 0x000000000000794d */ /* 0x000fea0003800000 */
        .weak           $__internal_1_$__cuda_sm3x_div_rn_noftz_f32_slowpath
        .type           $__internal_1_$__cuda_sm3x_div_rn_noftz_f32_slowpath,@function
        .size           $__internal_1_$__cuda_sm3x_div_rn_noftz_f32_slowpath,(.L_x_79 - $__internal_1_$__cuda_sm3x_div_rn_noftz_f32_slowpath)
$__internal_1_$__cuda_sm3x_div_rn_noftz_f32_slowpath:
[----:B------:R-:W-:Y:S01]  /*1070*/  SHF.R.U32.HI R11, RZ, 0x17, R3 ;  /* 0x00000017ff0b7819 */ /* 0x000fe20000011603 */
[----:B------:R-:W-:Y:S01]  /*1080*/  BSSY.RECONVERGENT B1, `(.L_x_35) ;  /* 0x0000063000017945 */ /* 0x000fe20003800200 */
[----:B------:R-:W-:Y:S02]  /*1090*/  SHF.R.U32.HI R12, RZ, 0x17, R0 ;  /* 0x00000017ff0c7819 */ /* 0x000fe40000011600 */
[----:B------:R-:W-:Y:S02]  /*10a0*/  LOP3.LUT R11, R11, 0xff, RZ, 0xc0, !PT ;  /* 0x000000ff0b0b7812 */ /* 0x000fe400078ec0ff */
[----:B------:R-:W-:Y:S02]  /*10b0*/  LOP3.LUT R16, R12, 0xff, RZ, 0xc0, !PT ;  /* 0x000000ff0c107812 */ /* 0x000fe400078ec0ff */
[----:B------:R-:W-:Y:S01]  /*10c0*/  MOV R13, R3 ;  /* 0x00000003000d7202 */ /* 0x000fe20000000f00 */
[----:B------:R-:W-:Y:S02]  /*10d0*/  VIADD R15, R11, 0xffffffff ;  /* 0xffffffff0b0f7836 */ /* 0x000fe40000000000 */
[----:B------:R-:W-:-:S03]  /*10e0*/  VIADD R14, R16, 0xffffffff ;  /* 0xffffffff100e7836 */ /* 0x000fc60000000000 */
[----:B------:R-:W-:-:S04]  /*10f0*/  ISETP.GT.U32.AND P0, PT, R15, 0xfd, PT ;  /* 0x000000fd0f00780c */ /* 0x000fc80003f04070 */
[----:B------:R-:W-:-:S13]  /*1100*/  ISETP.GT.U32.OR P0, PT, R14, 0xfd, P0 ;  /* 0x000000fd0e00780c */ /* 0x000fda0000704470 */
[----:B------:R-:W-:Y:S01]  /*1110*/  @!P0 IMAD.MOV.U32 R12, RZ, RZ, RZ ;  /* 0x000000ffff0c8224 */ /* 0x000fe200078e00ff */
[----:B------:R-:W-:Y:S06]  /*1120*/  @!P0 BRA `(.L_x_36) ;  /* 0x00000000005c8947 */ /* 0x000fec0003800000 */
[----:B------:R-:W-:Y:S02]  /*1130*/  FSETP.GTU.FTZ.AND P0, PT, |R0|, +INF , PT ;  /* 0x7f8000000000780b */ /* 0x000fe40003f1c200 */
[----:B------:R-:W-:-:S04]  /*1140*/  FSETP.GTU.FTZ.AND P1, PT, |R3|, +INF , PT ;  /* 0x7f8000000300780b */ /* 0x000fc80003f3c200 */
[----:B------:R-:W-:-:S13]  /*1150*/  PLOP3.LUT P0, PT, P0, P1, PT, 0xf8, 0x8f ;  /* 0x00000000008f781c */ /* 0x000fda0000703f70 */
[----:B------:R-:W-:Y:S05]  /*1160*/  @P0 BRA `(.L_x_37) ;  /* 0x00000004004c0947 */ /* 0x000fea0003800000 */
[----:B------:R-:W-:-:S13]  /*1170*/  LOP3.LUT P0, RZ, R13, 0x7fffffff, R0, 0xc8, !PT ;  /* 0x7fffffff0dff7812 */ /* 0x000fda000780c800 */
[----:B------:R-:W-:Y:S05]  /*1180*/  @!P0 BRA `(.L_x_38) ;  /* 0x00000004003c8947 */ /* 0x000fea0003800000 */
[C---:B------:R-:W-:Y:S02]  /*1190*/  FSETP.NEU.FTZ.AND P3, PT, |R0|.reuse, +INF , PT ;  /* 0x7f8000000000780b */ /* 0x040fe40003f7d200 */
[----:B------:R-:W-:Y:S02]  /*11a0*/  FSETP.NEU.FTZ.AND P1, PT, |R3|, +INF , PT ;  /* 0x7f8000000300780b */ /* 0x000fe40003f3d200 */
[----:B------:R-:W-:-:S11]  /*11b0*/  FSETP.NEU.FTZ.AND P0, PT, |R0|, +INF , PT ;  /* 0x7f8000000000780b */ /* 0x000fd60003f1d200 */
[----:B------:R-:W-:Y:S05]  /*11c0*/  @!P1 BRA !P3, `(.L_x_38) ;  /* 0x00000004002c9947 */ /* 0x000fea0005800000 */
[----:B------:R-:W-:-:S04]  /*11d0*/  LOP3.LUT P3, RZ, R0, 0x7fffffff, RZ, 0xc0, !PT ;  /* 0x7fffffff00ff7812 */ /* 0x000fc8000786c0ff */
[----:B------:R-:W-:-:S13]  /*11e0*/  PLOP3.LUT P1, PT, P1, P3, PT, 0x2f, 0xf2 ;  /* 0x0000000000f2781c */ /* 0x000fda0000f26577 */
[----:B------:R-:W-:Y:S05]  /*11f0*/  @P1 BRA `(.L_x_39) ;  /* 0x0000000400181947 */ /* 0x000fea0003800000 */
[----:B------:R-:W-:-:S04]  /*1200*/  LOP3.LUT P1, RZ, R13, 0x7fffffff, RZ, 0xc0, !PT ;  /* 0x7fffffff0dff7812 */ /* 0x000fc8000782c0ff */
[----:B------:R-:W-:-:S13]  /*1210*/  PLOP3.LUT P0, PT, P0, P1, PT, 0x2f, 0xf2 ;  /* 0x0000000000f2781c */ /* 0x000fda0000702577 */
[----:B------:R-:W-:Y:S05]  /*1220*/  @P0 BRA `(.L_x_40) ;  /* 0x0000000400000947 */ /* 0x000fea0003800000 */
[----:B------:R-:W-:Y:S02]  /*1230*/  ISETP.GE.AND P0, PT, R14, RZ, PT ;  /* 0x000000ff0e00720c */ /* 0x000fe40003f06270 */
[----:B------:R-:W-:-:S11]  /*1240*/  ISETP.GE.AND P1, PT, R15, RZ, PT ;  /* 0x000000ff0f00720c */ /* 0x000fd60003f26270 */
[----:B------:R-:W-:Y:S01]  /*1250*/  @P0 IMAD.MOV.U32 R12, RZ, RZ, RZ ;  /* 0x000000ffff0c0224 */ /* 0x000fe200078e00ff */
[----:B------:R-:W-:Y:S01]  /*1260*/  @!P0 MOV R12, 0xffffffc0 ;  /* 0xffffffc0000c8802 */ /* 0x000fe20000000f00 */
[----:B------:R-:W-:Y:S01]  /*1270*/  @!P0 FFMA R0, R0, 1.84467440737095516160e+19, RZ ;  /* 0x5f80000000008823 */ /* 0x000fe200000000ff */
[----:B------:R-:W-:-:S03]  /*1280*/  @!P1 FFMA R13, R3, 1.84467440737095516160e+19, RZ ;  /* 0x5f800000030d9823 */ /* 0x000fc600000000ff */
[----:B------:R-:W-:-:S07]  /*1290*/  @!P1 VIADD R12, R12, 0x40 ;  /* 0x000000400c0c9836 */ /* 0x000fce0000000000 */
.L_x_36:
[----:B------:R-:W-:Y:S01]  /*12a0*/  LEA R14, R11, 0xc0800000, 0x17 ;  /* 0xc08000000b0e7811 */ /* 0x000fe200078eb8ff */
[----:B------:R-:W-:Y:S01]  /*12b0*/  BSSY.RECONVERGENT B2, `(.L_x_41) ;  /* 0x0000036000027945 */ /* 0x000fe20003800200 */
[----:B------:R-:W-:-:S03]  /*12c0*/  IADD3 R16, PT, PT, R16, -0x7f, RZ ;  /* 0xffffff8110107810 */ /* 0x000fc60007ffe0ff */
[----:B------:R-:W-:Y:S02]  /*12d0*/  IMAD.IADD R17, R13, 0x1, -R14 ;  /* 0x000000010d117824 */ /* 0x000fe400078e0a0e */
[C---:B------:R-:W-:Y:S02]  /*12e0*/  IMAD R0, R16.reuse, -0x800000, R0 ;  /* 0xff80000010007824 */ /* 0x040fe400078e0200 */
[----:B------:R0:W1:Y:S01]  /*12f0*/  MUFU.RCP R13, R17 ;  /* 0x00000011000d7308 */ /* 0x0000620000001000 */
[----:B------:R-:W-:Y:S01]  /*1300*/  FADD.FTZ R15, -R17, -RZ ;  /* 0x800000ff110f7221 */ /* 0x000fe20000010100 */
[----:B0-----:R-:W-:-:S05]  /*1310*/  IADD3 R17, PT, PT, R16, 0x7f, -R11 ;  /* 0x0000007f10117810 */ /* 0x001fca0007ffe80b */
[----:B------:R-:W-:Y:S02]  /*1320*/  IMAD.IADD R17, R17, 0x1, R12 ;  /* 0x0000000111117824 */ /* 0x000fe400078e020c */
[----:B-1----:R-:W-:-:S04]  /*1330*/  FFMA R14, R13, R15, 1 ;  /* 0x3f8000000d0e7423 */ /* 0x002fc8000000000f */
[----:B------:R-:W-:-:S04]  /*1340*/  FFMA R13, R13, R14, R13 ;  /* 0x0000000e0d0d7223 */ /* 0x000fc8000000000d */
[----:B------:R-:W-:-:S04]  /*1350*/  FFMA R14, R0, R13, RZ ;  /* 0x0000000d000e7223 */ /* 0x000fc800000000ff */
[----:B------:R-:W-:-:S04]  /*1360*/  FFMA R18, R15, R14, R0 ;  /* 0x0000000e0f127223 */ /* 0x000fc80000000000 */
[----:B------:R-:W-:-:S04]  /*1370*/  FFMA R14, R13, R18, R14 ;  /* 0x000000120d0e7223 */ /* 0x000fc8000000000e */
[----:B------:R-:W-:-:S04]  /*1380*/  FFMA R15, R15, R14, R0 ;  /* 0x0000000e0f0f7223 */ /* 0x000fc80000000000 */
[----:B------:R-:W-:-:S05]  /*1390*/  FFMA R0, R13, R15, R14 ;  /* 0x0000000f0d007223 */ /* 0x000fca000000000e */
[----:B------:R-:W-:-:S04]  /*13a0*/  SHF.R.U32.HI R11, RZ, 0x17, R0 ;  /* 0x00000017ff0b7819 */ /* 0x000fc80000011600 */
[----:B------:R-:W-:-:S05]  /*13b0*/  LOP3.LUT R11, R11, 0xff, RZ, 0xc0, !PT ;  /* 0x000000ff0b0b7812 */ /* 0x000fca00078ec0ff */
[----:B------:R-:W-:-:S05]  /*13c0*/  IMAD.IADD R16, R11, 0x1, R17 ;  /* 0x000000010b107824 */ /* 0x000fca00078e0211 */
[----:B------:R-:W-:-:S04]  /*13d0*/  IADD3 R11, PT, PT, R16, -0x1, RZ ;  /* 0xffffffff100b7810 */ /* 0x000fc80007ffe0ff */
[----:B------:R-:W-:-:S13]  /*13e0*/  ISETP.GE.U32.AND P0, PT, R11, 0xfe, PT ;  /* 0x000000fe0b00780c */ /* 0x000fda0003f06070 */
[----:B------:R-:W-:Y:S05]  /*13f0*/  @!P0 BRA `(.L_x_42) ;  /* 0x0000000000808947 */ /* 0x000fea0003800000 */
[----:B------:R-:W-:-:S13]  /*1400*/  ISETP.GT.AND P0, PT, R16, 0xfe, PT ;  /* 0x000000fe1000780c */ /* 0x000fda0003f04270 */
[----:B------:R-:W-:Y:S05]  /*1410*/  @P0 BRA `(.L_x_43) ;  /* 0x00000000006c0947 */ /* 0x000fea0003800000 */
[----:B------:R-:W-:-:S13]  /*1420*/  ISETP.GE.AND P0, PT, R16, 0x1, PT ;  /* 0x000000011000780c */ /* 0x000fda0003f06270 */
[----:B------:R-:W-:Y:S05]  /*1430*/  @P0 BRA `(.L_x_44) ;  /* 0x0000000000740947 */ /* 0x000fea0003800000 */
[----:B------:R-:W-:Y:S02]  /*1440*/  ISETP.GE.AND P0, PT, R16, -0x18, PT ;  /* 0xffffffe81000780c */ /* 0x000fe40003f06270 */
[----:B------:R-:W-:-:S11]  /*1450*/  LOP3.LUT R0, R0, 0x80000000, RZ, 0xc0, !PT ;  /* 0x8000000000007812 */ /* 0x000fd600078ec0ff */
[----:B------:R-:W-:Y:S05]  /*1460*/  @!P0 BRA `(.L_x_44) ;  /* 0x0000000000688947 */ /* 0x000fea0003800000 */
[-CC-:B------:R-:W-:Y:S01]  /*1470*/  FFMA.RZ R11, R13, R15.reuse, R14.reuse ;  /* 0x0000000f0d0b7223 */ /* 0x180fe2000000c00e */
[C---:B------:R-:W-:Y:S02]  /*1480*/  ISETP.NE.AND P3, PT, R16.reuse, RZ, PT ;  /* 0x000000ff1000720c */ /* 0x040fe40003f65270 */
[C---:B------:R-:W-:Y:S02]  /*1490*/  ISETP.NE.AND P1, PT, R16.reuse, RZ, PT ;  /* 0x000000ff1000720c */ /* 0x040fe40003f25270 */
[----:B------:R-:W-:Y:S01]  /*14a0*/  LOP3.LUT R12, R11, 0x7fffff, RZ, 0xc0, !PT ;  /* 0x007fffff0b0c7812 */ /* 0x000fe200078ec0ff */
[CCC-:B------:R-:W-:Y:S01]  /*14b0*/  FFMA.RP R11, R13.reuse, R15.reuse, R14.reuse ;  /* 0x0000000f0d0b7223 */ /* 0x1c0fe2000000800e */
[----:B------:R-:W-:Y:S01]  /*14c0*/  FFMA.RM R14, R13, R15, R14 ;  /* 0x0000000f0d0e7223 */ /* 0x000fe2000000400e */
[----:B------:R-:W-:Y:S01]  /*14d0*/  VIADD R13, R16, 0x20 ;  /* 0x00000020100d7836 */ /* 0x000fe20000000000 */
[----:B------:R-:W-:Y:S02]  /*14e0*/  LOP3.LUT R12, R12, 0x800000, RZ, 0xfc, !PT ;  /* 0x008000000c0c7812 */ /* 0x000fe400078efcff */
[----:B------:R-:W-:-:S02]  /*14f0*/  IADD3 R15, PT, PT, -R16, RZ, RZ ;  /* 0x000000ff100f7210 */ /* 0x000fc40007ffe1ff */
[----:B------:R-:W-:Y:S02]  /*1500*/  SHF.L.U32 R13, R12, R13, RZ ;  /* 0x0000000d0c0d7219 */ /* 0x000fe400000006ff */
[----:B------:R-:W-:Y:S02]  /*1510*/  FSETP.NEU.FTZ.AND P0, PT, R11, R14, PT ;  /* 0x0000000e0b00720b */ /* 0x000fe40003f1d000 */
[----:B------:R-:W-:Y:S02]  /*1520*/  SEL R11, R15, RZ, P3 ;  /* 0x000000ff0f0b7207 */ /* 0x000fe40001800000 */
[----:B------:R-:W-:Y:S02]  /*1530*/  ISETP.NE.AND P1, PT, R13, RZ, P1 ;  /* 0x000000ff0d00720c */ /* 0x000fe40000f25270 */
[----:B------:R-:W-:Y:S02]  /*1540*/  SHF.R.U32.HI R11, RZ, R11, R12 ;  /* 0x0000000bff0b7219 */ /* 0x000fe4000001160c */
[----:B------:R-:W-:-:S02]  /*1550*/  PLOP3.LUT P0, PT, P0, P1, PT, 0xf8, 0x8f ;  /* 0x00000000008f781c */ /* 0x000fc40000703f70 */
[----:B------:R-:W-:Y:S02]  /*1560*/  SHF.R.U32.HI R13, RZ, 0x1, R11 ;  /* 0x00000001ff0d7819 */ /* 0x000fe4000001160b */
[----:B------:R-:W-:-:S04]  /*1570*/  SEL R12, RZ, 0x1, !P0 ;  /* 0x00000001ff0c7807 */ /* 0x000fc80004000000 */
[----:B------:R-:W-:-:S04]  /*1580*/  LOP3.LUT R12, R12, 0x1, R13, 0xf8, !PT ;  /* 0x000000010c0c7812 */ /* 0x000fc800078ef80d */
[----:B------:R-:W-:-:S05]  /*1590*/  LOP3.LUT R12, R12, R11, RZ, 0xc0, !PT ;  /* 0x0000000b0c0c7212 */ /* 0x000fca00078ec0ff */
[----:B------:R-:W-:-:S05]  /*15a0*/  IMAD.IADD R13, R13, 0x1, R12 ;  /* 0x000000010d0d7824 */ /* 0x000fca00078e020c */
[----:B------:R-:W-:Y:S01]  /*15b0*/  LOP3.LUT R0, R13, R0, RZ, 0xfc, !PT ;  /* 0x000000000d007212 */ /* 0x000fe200078efcff */
[----:B------:R-:W-:Y:S06]  /*15c0*/  BRA `(.L_x_44) ;  /* 0x0000000000107947 */ /* 0x000fec0003800000 */
.L_x_43:
[----:B------:R-:W-:-:S04]  /*15d0*/  LOP3.LUT R0, R0, 0x80000000, RZ, 0xc0, !PT ;  /* 0x8000000000007812 */ /* 0x000fc800078ec0ff */
[----:B------:R-:W-:Y:S01]  /*15e0*/  LOP3.LUT R0, R0, 0x7f800000, RZ, 0xfc, !PT ;  /* 0x7f80000000007812 */ /* 0x000fe200078efcff */
[----:B------:R-:W-:Y:S06]  /*15f0*/  BRA `(.L_x_44) ;  /* 0x0000000000047947 */ /* 0x000fec0003800000 */
.L_x_42:
[----:B------:R-:W-:-:S07]  /*1600*/  LEA R0, R17, R0, 0x17 ;  /* 0x0000000011007211 */ /* 0x000fce00078eb8ff */
.L_x_44:
[----:B------:R-:W-:Y:S05]  /*1610*/  BSYNC.RECONVERGENT B2 ;  /* 0x0000000000027941 */ /* 0x000fea0003800200 */
.L_x_41:
[----:B------:R-:W-:Y:S05]  /*1620*/  BRA `(.L_x_45) ;  /* 0x0000000000207947 */ /* 0x000fea0003800000 */
.L_x_40:
[----:B------:R-:W-:-:S04]  /*1630*/  LOP3.LUT R0, R13, 0x80000000, R0, 0x48, !PT ;  /* 0x800000000d007812 */ /* 0x000fc800078e4800 */
[----:B------:R-:W-:Y:S01]  /*1640*/  LOP3.LUT R0, R0, 0x7f800000, RZ, 0xfc, !PT ;  /* 0x7f80000000007812 */ /* 0x000fe200078efcff */
[----:B------:R-:W-:Y:S06]  /*1650*/  BRA `(.L_x_45) ;  /* 0x0000000000147947 */ /* 0x000fec0003800000 */
.L_x_39:
[----:B------:R-:W-:Y:S01]  /*1660*/  LOP3.LUT R0, R13, 0x80000000, R0, 0x48, !PT ;  /* 0x800000000d007812 */ /* 0x000fe200078e4800 */
[----:B------:R-:W-:Y:S06]  /*1670*/  BRA `(.L_x_45) ;  /* 0x00000000000c7947 */ /* 0x000fec0003800000 */
.L_x_38:
[----:B------:R-:W0:Y:S01]  /*1680*/  MUFU.RSQ R0, -QNAN ;  /* 0xffc0000000007908 */ /* 0x000e220000001400 */
[----:B------:R-:W-:Y:S05]  /*1690*/  BRA `(.L_x_45) ;  /* 0x0000000000047947 */ /* 0x000fea0003800000 */
.L_x_37:
[----:B------:R-:W-:-:S07]  /*16a0*/  FADD.FTZ R0, R0, R3 ;  /* 0x0000000300007221 */ /* 0x000fce0000010000 */
.L_x_45:
[----:B------:R-:W-:Y:S05]  /*16b0*/  BSYNC.RECONVERGENT B1 ;  /* 0x0000000000017941 */ /* 0x000fea0003800200 */
.L_x_35:
[----:B------:R-:W-:Y:S02]  /*16c0*/  HFMA2 R11, -RZ, RZ, 0, 0 ;  /* 0x00000000ff0b7431 */ /* 0x000fe400000001ff */
[----:B0-----:R-:W-:Y:S02]  /*16d0*/  IMAD.MOV.U32 R13, RZ, RZ, R0 ;  /* 0x000000ffff0d7224 */ /* 0x001fe400078e0000 */
[----:B------:R-:W-:Y:S05]  /*16e0*/  RET.REL.NODEC R10 `(_Z28recalculateCentroidsStep2GPUPfPiS_S_) ;  /* 0xffffffe80a447950 */ /* 0x000fea0003c3ffff */
.L_x_46:
        /* <DEDUP_REMOVED lines=9> */
.L_x_79:


//--------------------- .text._Z28recalculateCentroidsStep1GPUPfPiS0_S_ --------------------------
	.section	.text._Z28recalculateCentroidsStep1GPUPfPiS0_S_,"ax",@progbits
	.align	128
        .global         _Z28recalculateCentroidsStep1GPUPfPiS0_S_
        .type           _Z28recalculateCentroidsStep1GPUPfPiS0_S_,@function
        .size           _Z28recalculateCentroidsStep1GPUPfPiS0_S_,(.L_x_83 - _Z28recalculateCentroidsStep1GPUPfPiS0_S_)
        .other          _Z28recalculateCentroidsStep1GPUPfPiS0_S_,@"STO_CUDA_ENTRY STV_DEFAULT"
_Z28recalculateCentroidsStep1GPUPfPiS0_S_:
.text._Z28recalculateCentroidsStep1GPUPfPiS0_S_:
[----:B------:R-:W-:Y:S01]  /*0000*/  LDC R1, c[0x0][0x37c] ;  /* 0x0000df00ff017b82 */ /* 0x000fe20000000800 */
[----:B------:R-:W0:Y:S01]  /*0010*/  S2R R9, SR_TID.Z ;  /* 0x0000000000097919 */ /* 0x000e220000002300 */
[----:B------:R-:W1:Y:S06]  /*0020*/  LDCU UR5, c[0x0][0x360] ;  /* 0x00006c00ff0577ac */ /* 0x000e6c0008000800 */
[----:B------:R-:W0:Y:S01]  /*0030*/  S2UR UR8, SR_CTAID.Z ;  /* 0x00000000000879c3 */ /* 0x000e220000002700 */
[----:B------:R-:W2:Y:S01]  /*0040*/  S2R R3, SR_TID.Y ;  /* 0x0000000000037919 */ /* 0x000ea20000002200 */
[----:B------:R-:W2:Y:S01]  /*0050*/  LDCU UR7, c[0x0][0x364] ;  /* 0x00006c80ff0777ac */ /* 0x000ea20008000800 */
[----:B------:R-:W1:Y:S05]  /*0060*/  S2R R5, SR_TID.X ;  /* 0x0000000000057919 */ /* 0x000e6a0000002100 */
[----:B------:R-:W3:Y:S08]  /*0070*/  LDC R7, c[0x0][0x370] ;  /* 0x0000dc00ff077b82 */ /* 0x000ef00000000800 */
[----:B------:R-:W0:Y:S08]  /*0080*/  LDC R0, c[0x0][0x368] ;  /* 0x0000da00ff007b82 */ /* 0x000e300000000800 */
[----:B------:R-:W4:Y:S08]  /*0090*/  S2UR UR6, SR_CTAID.Y ;  /* 0x00000000000679c3 */ /* 0x000f300000002600 */
[----:B------:R-:W4:Y:S08]  /*00a0*/  LDC R11, c[0x0][0x374] ;  /* 0x0000dd00ff0b7b82 */ /* 0x000f300000000800 */
[----:B------:R-:W3:Y:S01]  /*00b0*/  S2UR UR4, SR_CTAID.X ;  /* 0x00000000000479c3 */ /* 0x000ee20000002500 */
[----:B0-----:R-:W-:Y:S01]  /*00c0*/  IMAD R0, R0, UR8, R9 ;  /* 0x0000000800007c24 */ /* 0x001fe2000f8e0209 */
[----:B------:R-:W0:Y:S03]  /*00d0*/  LDCU UR8, c[0x3][0x8] ;  /* 0x00c00100ff0877ac */ /* 0x000e260008000800 */
[----:B----4-:R-:W-:-:S04]  /*00e0*/  IMAD R0, R0, R11, UR6 ;  /* 0x0000000600007e24 */ /* 0x010fc8000f8e020b */
[----:B--2---:R-:W-:-:S04]  /*00f0*/  IMAD R0, R0, UR7, R3 ;  /* 0x0000000700007c24 */ /* 0x004fc8000f8e0203 */
[----:B---3--:R-:W-:-:S04]  /*0100*/  IMAD R0, R0, R7, UR4 ;  /* 0x0000000400007e24 */ /* 0x008fc8000f8e0207 */
[----:B-1----:R-:W-:-:S05]  /*0110*/  IMAD R5, R0, UR5, R5 ;  /* 0x0000000500057c24 */ /* 0x002fca000f8e0205 */
[----:B0-----:R-:W-:-:S13]  /*0120*/  ISETP.GE.AND P0, PT, R5, UR8, PT ;  /* 0x0000000805007c0c */ /* 0x001fda000bf06270 */
[----:B------:R-:W-:Y:S05]  /*0130*/  @P0 EXIT ;  /* 0x000000000000094d */ /* 0x000fea0003800000 */
[----:B------:R-:W0:Y:S01]  /*0140*/  LDC.64 R2, c[0x0][0x388] ;  /* 0x0000e200ff027b82 */ /* 0x000e220000000a00 */
[----:B------:R-:W1:Y:S07]  /*0150*/  LDCU.64 UR4, c[0x0][0x358] ;  /* 0x00006b00ff0477ac */ /* 0x000e6e0008000a00 */
[----:B------:R-:W2:Y:S08]  /*0160*/  LDC R4, c[0x3][RZ] ;  /* 0x00c00000ff047b82 */ /* 0x000eb00000000800 */
[----:B------:R-:W3:Y:S01]  /*0170*/  LDC.64 R6, c[0x0][0x390] ;  /* 0x0000e400ff067b82 */ /* 0x000ee20000000a00 */
[----:B0-----:R-:W-:-:S06]  /*0180*/  IMAD.WIDE R2, R5, 0x4, R2 ;  /* 0x0000000405027825 */ /* 0x001fcc00078e0202 */
[----:B-1----:R-:W3:Y:S01]  /*0190*/  LDG.E R3, desc[UR4][R2.64] ;  /* 0x0000000402037981 */ /* 0x002ee2000c1e1900 */
[----:B------:R-:W-:Y:S01]  /*01a0*/  HFMA2 R9, -RZ, RZ, 0, 5.9604644775390625e-08 ;  /* 0x00000001ff097431 */ /* 0x000fe200000001ff */
[----:B--2---:R-:W-:Y:S01]  /*01b0*/  ISETP.GE.AND P0, PT, R4, 0x1, PT ;  /* 0x000000010400780c */ /* 0x004fe20003f06270 */
[----:B---3--:R-:W-:-:S05]  /*01c0*/  IMAD.WIDE R6, R3, 0x4, R6 ;  /* 0x0000000403067825 */ /* 0x008fca00078e0206 */
[----:B------:R0:W-:Y:S07]  /*01d0*/  REDG.E.ADD.STRONG.GPU desc[UR4][R6.64+-0x4], R9 ;  /* 0xfffffc090600798e */ /* 0x0001ee000c12e104 */
[----:B------:R-:W-:Y:S05]  /*01e0*/  @!P0 EXIT ;  /* 0x000000000000894d */ /* 0x000fea0003800000 */
[C---:B------:R-:W-:Y:S01]  /*01f0*/  ISETP.GE.U32.AND P1, PT, R4.reuse, 0x10, PT ;  /* 0x000000100400780c */ /* 0x040fe20003f26070 */
[----:B0-----:R-:W-:Y:S01]  /*0200*/  VIADD R7, R3, 0xffffffff ;  /* 0xffffffff03077836 */ /* 0x001fe20000000000 */
[----:B------:R-:W-:Y:S01]  /*0210*/  LOP3.LUT P0, R12, R4, 0xf, RZ, 0xc0, !PT ;  /* 0x0000000f040c7812 */ /* 0x000fe2000780c0ff */
[-C--:B------:R-:W-:Y:S01]  /*0220*/  IMAD R0, R5, R4.reuse, RZ ;  /* 0x0000000405007224 */ /* 0x080fe200078e02ff */
[----:B------:R-:W-:Y:S01]  /*0230*/  MOV R3, RZ ;  /* 0x000000ff00037202 */ /* 0x000fe20000000f00 */
[----:B------:R-:W-:-:S08]  /*0240*/  IMAD R2, R7, R4, RZ ;  /* 0x0000000407027224 */ /* 0x000fd000078e02ff */
[----:B------:R-:W-:Y:S05]  /*0250*/  @!P1 BRA `(.L_x_47) ;  /* 0x0000000000b49947 */ /* 0x000fea0003800000 */
[----:B------:R-:W-:Y:S01]  /*0260*/  LOP3.LUT R3, R4, 0x7ffffff0, RZ, 0xc0, !PT ;  /* 0x7ffffff004037812 */ /* 0x000fe200078ec0ff */
[----:B------:R-:W-:Y:S01]  /*0270*/  IMAD.MOV.U32 R10, RZ, RZ, R0 ;  /* 0x000000ffff0a7224 */ /* 0x000fe200078e0000 */
[----:B------:R-:W-:-:S03]  /*0280*/  MOV R5, R2 ;  /* 0x0000000200057202 */ /* 0x000fc60000000f00 */
[----:B------:R-:W-:-:S07]  /*0290*/  IMAD.MOV R11, RZ, RZ, -R3 ;  /* 0x000000ffff0b7224 */ /* 0x000fce00078e0a03 */
.L_x_48:
[----:B------:R-:W0:Y:S08]  /*02a0*/  LDC.64 R6, c[0x0][0x380] ;  /* 0x0000e000ff067b82 */ /* 0x000e300000000a00 */
[----:B----4-:R-:W1:Y:S01]  /*02b0*/  LDC.64 R8, c[0x0][0x398] ;  /* 0x0000e600ff087b82 */ /* 0x010e620000000a00 */
[----:B0-----:R-:W-:-:S05]  /*02c0*/  IMAD.WIDE R6, R10, 0x4, R6 ;  /* 0x000000040a067825 */ /* 0x001fca00078e0206 */
[----:B------:R-:W2:Y:S01]  /*02d0*/  LDG.E R13, desc[UR4][R6.64] ;  /* 0x00000004060d7981 */ /* 0x000ea2000c1e1900 */
[----:B-1----:R-:W-:-:S05]  /*02e0*/  IMAD.WIDE R8, R5, 0x4, R8 ;  /* 0x0000000405087825 */ /* 0x002fca00078e0208 */
[----:B--2---:R0:W-:Y:S04]  /*02f0*/  REDG.E.ADD.F32.FTZ.RN.STRONG.GPU desc[UR4][R8.64], R13 ;  /* 0x0000000d080079a6 */ /* 0x0041e8000c12f304 */
[----:B------:R-:W2:Y:S04]  /*0300*/  LDG.E R15, desc[UR4][R6.64+0x4] ;  /* 0x00000404060f7981 */ /* 0x000ea8000c1e1900 */
[----:B--2---:R1:W-:Y:S04]  /*0310*/  REDG.E.ADD.F32.FTZ.RN.STRONG.GPU desc[UR4][R8.64+0x4], R15 ;  /* 0x0000040f080079a6 */ /* 0x0043e8000c12f304 */
[----:B------:R-:W2:Y:S04]  /*0320*/  LDG.E R17, desc[UR4][R6.64+0x8] ;  /* 0x0000080406117981 */ /* 0x000ea8000c1e1900 */
[----:B--2---:R2:W-:Y:S04]  /*0330*/  REDG.E.ADD.F32.FTZ.RN.STRONG.GPU desc[UR4][R8.64+0x8], R17 ;  /* 0x00000811080079a6 */ /* 0x0045e8000c12f304 */
[----:B------:R-:W3:Y:S04]  /*0340*/  LDG.E R19, desc[UR4][R6.64+0xc] ;  /* 0x00000c0406137981 */ /* 0x000ee8000c1e1900 */
[----:B---3--:R3:W-:Y:S04]  /*0350*/  REDG.E.ADD.F32.FTZ.RN.STRONG.GPU desc[UR4][R8.64+0xc], R19 ;  /* 0x00000c13080079a6 */ /* 0x0087e8000c12f304 */
[----:B------:R-:W4:Y:S04]  /*0360*/  LDG.E R21, desc[UR4][R6.64+0x10] ;  /* 0x0000100406157981 */ /* 0x000f28000c1e1900 */
[----:B----4-:R4:W-:Y:S04]  /*0370*/  REDG.E.ADD.F32.FTZ.RN.STRONG.GPU desc[UR4][R8.64+0x10], R21 ;  /* 0x00001015080079a6 */ /* 0x0109e8000c12f304 */
[----:B------:R-:W5:Y:S04]  /*0380*/  LDG.E R23, desc[UR4][R6.64+0x14] ;  /* 0x0000140406177981 */ /* 0x000f68000c1e1900 */
[----:B-----5:R5:W-:Y:S04]  /*0390*/  REDG.E.ADD.F32.FTZ.RN.STRONG.GPU desc[UR4][R8.64+0x14], R23 ;  /* 0x00001417080079a6 */ /* 0x020be8000c12f304 */
[----:B0-----:R-:W2:Y:S04]  /*03a0*/  LDG.E R13, desc[UR4][R6.64+0x18] ;  /* 0x00001804060d7981 */ /* 0x001ea8000c1e1900 */
[----:B--2---:R0:W-:Y:S04]  /*03b0*/  REDG.E.ADD.F32.FTZ.RN.STRONG.GPU desc[UR4][R8.64+0x18], R13 ;  /* 0x0000180d080079a6 */ /* 0x0041e8000c12f304 */
[----:B-1----:R-:W2:Y:S04]  /*03c0*/  LDG.E R15, desc[UR4][R6.64+0x1c] ;  /* 0x00001c04060f7981 */ /* 0x002ea8000c1e1900 */
[----:B--2---:R1:W-:Y:S04]  /*03d0*/  REDG.E.ADD.F32.FTZ.RN.STRONG.GPU desc[UR4][R8.64+0x1c], R15 ;  /* 0x00001c0f080079a6 */ /* 0x0043e8000c12f304 */
[----:B------:R-:W2:Y:S04]  /*03e0*/  LDG.E R17, desc[UR4][R6.64+0x20] ;  /* 0x0000200406117981 */ /* 0x000ea8000c1e1900 */
[----:B--2---:R2:W-:Y:S04]  /*03f0*/  REDG.E.ADD.F32.FTZ.RN.STRONG.GPU desc[UR4][R8.64+0x20], R17 ;  /* 0x00002011080079a6 */ /* 0x0045e8000c12f304 */
[----:B---3--:R-:W3:Y:S04]  /*0400*/  LDG.E R19, desc[UR4][R6.64+0x24] ;  /* 0x0000240406137981 */ /* 0x008ee8000c1e1900 */
[----:B---3--:R3:W-:Y:S04]  /*0410*/  REDG.E.ADD.F32.FTZ.RN.STRONG.GPU desc[UR4][R8.64+0x24], R19 ;  /* 0x00002413080079a6 */ /* 0x0087e8000c12f304 */
[----:B----4-:R-:W4:Y:S04]  /*0420*/  LDG.E R21, desc[UR4][R6.64+0x28] ;  /* 0x0000280406157981 */ /* 0x010f28000c1e1900 */
[----:B----4-:R4:W-:Y:S04]  /*0430*/  REDG.E.ADD.F32.FTZ.RN.STRONG.GPU desc[UR4][R8.64+0x28], R21 ;  /* 0x00002815080079a6 */ /* 0x0109e8000c12f304 */
[----:B-----5:R-:W5:Y:S04]  /*0440*/  LDG.E R23, desc[UR4][R6.64+0x2c] ;  /* 0x00002c0406177981 */ /* 0x020f68000c1e1900 */
[----:B-----5:R4:W-:Y:S04]  /*0450*/  REDG.E.ADD.F32.FTZ.RN.STRONG.GPU desc[UR4][R8.64+0x2c], R23 ;  /* 0x00002c17080079a6 */ /* 0x0209e8000c12f304 */
[----:B0-----:R-:W5:Y:S04]  /*0460*/  LDG.E R13, desc[UR4][R6.64+0x30] ;  /* 0x00003004060d7981 */ /* 0x001f68000c1e1900 */
[----:B-----5:R4:W-:Y:S04]  /*0470*/  REDG.E.ADD.F32.FTZ.RN.STRONG.GPU desc[UR4][R8.64+0x30], R13 ;  /* 0x0000300d080079a6 */ /* 0x0209e8000c12f304 */
[----:B-1----:R-:W5:Y:S04]  /*0480*/  LDG.E R15, desc[UR4][R6.64+0x34] ;  /* 0x00003404060f7981 */ /* 0x002f68000c1e1900 */
[----:B-----5:R4:W-:Y:S04]  /*0490*/  REDG.E.ADD.F32.FTZ.RN.STRONG.GPU desc[UR4][R8.64+0x34], R15 ;  /* 0x0000340f080079a6 */ /* 0x0209e8000c12f304 */
[----:B--2---:R-:W2:Y:S01]  /*04a0*/  LDG.E R17, desc[UR4][R6.64+0x38] ;  /* 0x0000380406117981 */ /* 0x004ea2000c1e1900 */
[----:B------:R-:W-:-:S04]  /*04b0*/  IADD3 R11, PT, PT, R11, 0x10, RZ ;  /* 0x000000100b0b7810 */ /* 0x000fc80007ffe0ff */
[----:B------:R-:W-:Y:S01]  /*04c0*/  ISETP.NE.AND P1, PT, R11, RZ, PT ;  /* 0x000000ff0b00720c */ /* 0x000fe20003f25270 */
[----:B--2---:R4:W-:Y:S04]  /*04d0*/  REDG.E.ADD.F32.FTZ.RN.STRONG.GPU desc[UR4][R8.64+0x38], R17 ;  /* 0x00003811080079a6 */ /* 0x0049e8000c12f304 */
[----:B---3--:R-:W2:Y:S01]  /*04e0*/  LDG.E R19, desc[UR4][R6.64+0x3c] ;  /* 0x00003c0406137981 */ /* 0x008ea2000c1e1900 */
[----:B------:R-:W-:Y:S01]  /*04f0*/  VIADD R5, R5, 0x10 ;  /* 0x0000001005057836 */ /* 0x000fe20000000000 */
[----:B------:R-:W-:Y:S02]  /*0500*/  IADD3 R10, PT, PT, R10, 0x10, RZ ;  /* 0x000000100a0a7810 */ /* 0x000fe40007ffe0ff */
[----:B--2---:R4:W-:Y:S04]  /*0510*/  REDG.E.ADD.F32.FTZ.RN.STRONG.GPU desc[UR4][R8.64+0x3c], R19 ;  /* 0x00003c13080079a6 */ /* 0x0049e8000c12f304 */
[----:B------:R-:W-:Y:S05]  /*0520*/  @P1 BRA `(.L_x_48) ;  /* 0xfffffffc005c1947 */ /* 0x000fea000383ffff */
.L_x_47:
[----:B------:R-:W-:Y:S05]  /*0530*/  @!P0 EXIT ;  /* 0x000000000000894d */ /* 0x000fea0003800000 */
[----:B------:R-:W-:Y:S02]  /*0540*/  ISETP.GE.U32.AND P0, PT, R12, 0x8, PT ;  /* 0x000000080c00780c */ /* 0x000fe40003f06070 */
[----:B------:R-:W-:-:S04]  /*0550*/  LOP3.LUT R14, R4, 0x7, RZ, 0xc0, !PT ;  /* 0x00000007040e7812 */ /* 0x000fc800078ec0ff */
[----:B------:R-:W-:-:S07]  /*0560*/  ISETP.NE.AND P1, PT, R14, RZ, PT ;  /* 0x000000ff0e00720c */ /* 0x000fce0003f25270 */
[----:B------:R-:W-:Y:S06]  /*0570*/  @!P0 BRA `(.L_x_49) ;  /* 0x00000000005c8947 */ /* 0x000fec0003800000 */
[----:B------:R-:W0:Y:S01]  /*0580*/  LDC.64 R6, c[0x0][0x380] ;  /* 0x0000e000ff067b82 */ /* 0x000e220000000a00 */
[----:B------:R-:W-:-:S07]  /*0590*/  IMAD.IADD R5, R0, 0x1, R3 ;  /* 0x0000000100057824 */ /* 0x000fce00078e0203 */
[----:B----4-:R-:W1:Y:S01]  /*05a0*/  LDC.64 R8, c[0x0][0x398] ;  /* 0x0000e600ff087b82 */ /* 0x010e620000000a00 */
[----:B0-----:R-:W-:-:S05]  /*05b0*/  IMAD.WIDE R6, R5, 0x4, R6 ;  /* 0x0000000405067825 */ /* 0x001fca00078e0206 */
[----:B------:R-:W2:Y:S01]  /*05c0*/  LDG.E R11, desc[UR4][R6.64] ;  /* 0x00000004060b7981 */ /* 0x000ea2000c1e1900 */
[----:B------:R-:W-:-:S05]  /*05d0*/  IADD3 R5, PT, PT, R2, R3, RZ ;  /* 0x0000000302057210 */ /* 0x000fca0007ffe0ff */
        /* <DEDUP_REMOVED lines=8> */
[----:B------:R-:W3:Y:S04]  /*0660*/  LDG.E R17, desc[UR4][R6.64+0x10] ;  /* 0x0000100406117981 */ /* 0x000ee8000c1e1900 */
[----:B---3--:R2:W-:Y:S04]  /*0670*/  REDG.E.ADD.F32.FTZ.RN.STRONG.GPU desc[UR4][R8.64+0x10], R17 ;  /* 0x00001011080079a6 */ /* 0x0085e8000c12f304 */
[----:B------:R-:W3:Y:S04]  /*0680*/  LDG.E R19, desc[UR4][R6.64+0x14] ;  /* 0x0000140406137981 */ /* 0x000ee8000c1e1900 */
[----:B---3--:R2:W-:Y:S04]  /*0690*/  REDG.E.ADD.F32.FTZ.RN.STRONG.GPU desc[UR4][R8.64+0x14], R19 ;  /* 0x00001413080079a6 */ /* 0x0085e8000c12f304 */
[----:B0-----:R-:W3:Y:S04]  /*06a0*/  LDG.E R11, desc[UR4][R6.64+0x18] ;  /* 0x00001804060b7981 */ /* 0x001ee8000c1e1900 */
[----:B---3--:R2:W-:Y:S04]  /*06b0*/  REDG.E.ADD.F32.FTZ.RN.STRONG.GPU desc[UR4][R8.64+0x18], R11 ;  /* 0x0000180b080079a6 */ /* 0x0085e8000c12f304 */
[----:B-1----:R-:W3:Y:S01]  /*06c0*/  LDG.E R5, desc[UR4][R6.64+0x1c] ;  /* 0x00001c0406057981 */ /* 0x002ee2000c1e1900 */
[----:B------:R-:W-:-:S03]  /*06d0*/  IADD3 R3, PT, PT, R3, 0x8, RZ ;  /* 0x0000000803037810 */ /* 0x000fc60007ffe0ff */
[----:B---3--:R2:W-:Y:S04]  /*06e0*/  REDG.E.ADD.F32.FTZ.RN.STRONG.GPU desc[UR4][R8.64+0x1c], R5 ;  /* 0x00001c05080079a6 */ /* 0x0085e8000c12f304 */
.L_x_49:
[----:B------:R-:W-:Y:S05]  /*06f0*/  @!P1 EXIT ;  /* 0x000000000000994d */ /* 0x000fea0003800000 */
[----:B------:R-:W-:Y:S02]  /*0700*/  ISETP.GE.U32.AND P0, PT, R14, 0x4, PT ;  /* 0x000000040e00780c */ /* 0x000fe40003f06070 */
[----:B------:R-:W-:-:S04]  /*0710*/  LOP3.LUT R10, R4, 0x3, RZ, 0xc0, !PT ;  /* 0x00000003040a7812 */ /* 0x000fc800078ec0ff */
[----:B------:R-:W-:-:S07]  /*0720*/  ISETP.NE.AND P1, PT, R10, RZ, PT ;  /* 0x000000ff0a00720c */ /* 0x000fce0003f25270 */
[----:B------:R-:W-:Y:S06]  /*0730*/  @!P0 BRA `(.L_x_50) ;  /* 0x00000000003c8947 */ /* 0x000fec0003800000 */
[----:B--2---:R-:W0:Y:S01]  /*0740*/  LDC.64 R4, c[0x0][0x380] ;  /* 0x0000e000ff047b82 */ /* 0x004e220000000a00 */
[----:B------:R-:W-:-:S04]  /*0750*/  IMAD.IADD R7, R0, 0x1, R3 ;  /* 0x0000000100077824 */ /* 0x000fc800078e0203 */
[----:B0-----:R-:W-:-:S03]  /*0760*/  IMAD.WIDE R6, R7, 0x4, R4 ;  /* 0x0000000407067825 */ /* 0x001fc600078e0204 */
[----:B------:R-:W0:Y:S02]  /*0770*/  LDC.64 R4, c[0x0][0x398] ;  /* 0x0000e600ff047b82 */ /* 0x000e240000000a00 */
[----:B----4-:R-:W2:Y:S01]  /*0780*/  LDG.E R9, desc[UR4][R6.64] ;  /* 0x0000000406097981 */ /* 0x010ea2000c1e1900 */
[----:B------:R-:W-:-:S05]  /*0790*/  IADD3 R11, PT, PT, R2, R3, RZ ;  /* 0x00000003020b7210 */ /* 0x000fca0007ffe0ff */
[----:B0-----:R-:W-:-:S05]  /*07a0*/  IMAD.WIDE R4, R11, 0x4, R4 ;  /* 0x000000040b047825 */ /* 0x001fca00078e0204 */
[----:B--2---:R0:W-:Y:S04]  /*07b0*/  REDG.E.ADD.F32.FTZ.RN.STRONG.GPU desc[UR4][R4.64], R9 ;  /* 0x00000009040079a6 */ /* 0x0041e8000c12f304 */
[----:B------:R-:W2:Y:S04]  /*07c0*/  LDG.E R11, desc[UR4][R6.64+0x4] ;  /* 0x00000404060b7981 */ /* 0x000ea8000c1e1900 */
[----:B--2---:R0:W-:Y:S04]  /*07d0*/  REDG.E.ADD.F32.FTZ.RN.STRONG.GPU desc[UR4][R4.64+0x4], R11 ;  /* 0x0000040b040079a6 */ /* 0x0041e8000c12f304 */
[----:B------:R-:W2:Y:S04]  /*07e0*/  LDG.E R13, desc[UR4][R6.64+0x8] ;  /* 0x00000804060d7981 */ /* 0x000ea8000c1e1900 */
[----:B--2---:R0:W-:Y:S04]  /*07f0*/  REDG.E.ADD.F32.FTZ.RN.STRONG.GPU desc[UR4][R4.64+0x8], R13 ;  /* 0x0000080d040079a6 */ /* 0x0041e8000c12f304 */
[----:B------:R-:W2:Y:S01]  /*0800*/  LDG.E R15, desc[UR4][R6.64+0xc] ;  /* 0x00000c04060f7981 */ /* 0x000ea2000c1e1900 */
[----:B------:R-:W-:-:S03]  /*0810*/  IADD3 R3, PT, PT, R3, 0x4, RZ ;  /* 0x0000000403037810 */ /* 0x000fc60007ffe0ff */
[----:B--2---:R0:W-:Y:S04]  /*0820*/  REDG.E.ADD.F32.FTZ.RN.STRONG.GPU desc[UR4][R4.64+0xc], R15 ;  /* 0x00000c0f040079a6 */ /* 0x0041e8000c12f304 */
.L_x_50:
[----:B------:R-:W-:Y:S05]  /*0830*/  @!P1 EXIT ;  /* 0x000000000000994d */ /* 0x000fea0003800000 */
[----:B0-2-4-:R-:W0:Y:S01]  /*0840*/  LDC.64 R8, c[0x0][0x398] ;  /* 0x0000e600ff087b82 */ /* 0x015e220000000a00 */
[----:B------:R-:W-:Y:S01]  /*0850*/  IMAD.IADD R11, R0, 0x1, R3 ;  /* 0x00000001000b7824 */ /* 0x000fe200078e0203 */
[----:B------:R-:W-:Y:S02]  /*0860*/  IADD3 R13, PT, PT, R2, R3, RZ ;  /* 0x00000003020d7210 */ /* 0x000fe40007ffe0ff */
[----:B------:R-:W-:-:S04]  /*0870*/  IADD3 R10, PT, PT, -R10, RZ, RZ ;  /* 0x000000ff0a0a7210 */ /* 0x000fc80007ffe1ff */
[----:B------:R-:W1:Y:S03]  /*0880*/  LDC.64 R6, c[0x0][0x380] ;  /* 0x0000e000ff067b82 */ /* 0x000e660000000a00 */
.L_x_51:
[----:B-12---:R-:W-:-:S06]  /*0890*/  IMAD.WIDE R2, R11, 0x4, R6 ;  /* 0x000000040b027825 */ /* 0x006fcc00078e0206 */
[----:B------:R-:W2:Y:S01]  /*08a0*/  LDG.E R3, desc[UR4][R2.64] ;  /* 0x0000000402037981 */ /* 0x000ea2000c1e1900 */
[----:B------:R-:W-:Y:S02]  /*08b0*/  VIADD R10, R10, 0x1 ;  /* 0x000000010a0a7836 */ /* 0x000fe40000000000 */
[----:B0-----:R-:W-:-:S03]  /*08c0*/  IMAD.WIDE R4, R13, 0x4, R8 ;  /* 0x000000040d047825 */ /* 0x001fc600078e0208 */
[----:B------:R-:W-:Y:S02]  /*08d0*/  ISETP.NE.AND P0, PT, R10, RZ, PT ;  /* 0x000000ff0a00720c */ /* 0x000fe40003f05270 */
[----:B------:R-:W-:Y:S02]  /*08e0*/  IADD3 R11, PT, PT, R11, 0x1, RZ ;  /* 0x000000010b0b7810 */ /* 0x000fe40007ffe0ff */
[----:B------:R-:W-:Y:S01]  /*08f0*/  IADD3 R13, PT, PT, R13, 0x1, RZ ;  /* 0x000000010d0d7810 */ /* 0x000fe20007ffe0ff */
[----:B--2---:R2:W-:Y:S08]  /*0900*/  REDG.E.ADD.F32.FTZ.RN.STRONG.GPU desc[UR4][R4.64], R3 ;  /* 0x00000003040079a6 */ /* 0x0045f0000c12f304 */
[----:B------:R-:W-:Y:S05]  /*0910*/  @P0 BRA `(.L_x_51) ;  /* 0xfffffffc00dc0947 */ /* 0x000fea000383ffff */
[----:B------:R-:W-:Y:S05]  /*0920*/  EXIT ;  /* 0x000000000000794d */ /* 0x000fea0003800000 */
.L_x_52:
        /* <DEDUP_REMOVED lines=13> */
.L_x_83:


//--------------------- .text._Z12firstStepGPUPfS_PiS0_ --------------------------
	.section	.text._Z12firstStepGPUPfS_PiS0_,"ax",@progbits
	.align	128
        .global         _Z12firstStepGPUPfS_PiS0_
        .type           _Z12firstStepGPUPfS_PiS0_,@function
        .size           _Z12firstStepGPUPfS_PiS0_,(.L_x_80 - _Z12firstStepGPUPfS_PiS0_)
        .other          _Z12firstStepGPUPfS_PiS0_,@"STO_CUDA_ENTRY STV_DEFAULT"
_Z12firstStepGPUPfS_PiS0_:
.text._Z12firstStepGPUPfS_PiS0_:
[----:B------:R-:W-:Y:S08]  /*0000*/  LDC R1, c[0x0][0x37c] ;  /* 0x0000df00ff017b82 */ /* 0x000ff00000000800 */
[----:B------:R-:W0:Y:S01]  /*0010*/  LDC.64 R2, c[0x3][RZ] ;  /* 0x00c00000ff027b82 */ /* 0x000e220000000a00 */
[----:B------:R-:W1:Y:S01]  /*0020*/  S2R R5, SR_TID.X ;  /* 0x0000000000057919 */ /* 0x000e620000002100 */
[----:B------:R-:W2:Y:S01]  /*0030*/  LDCU.64 UR6, c[0x0][0x358] ;  /* 0x00006b00ff0677ac */ /* 0x000ea20008000a00 */
[----:B0-----:R-:W-:-:S05]  /*0040*/  IMAD R0, R2, R3, RZ ;  /* 0x0000000302007224 */ /* 0x001fca00078e02ff */
[----:B------:R-:W-:-:S13]  /*0050*/  ISETP.GE.AND P0, PT, R0, 0x41, PT ;  /* 0x000000410000780c */ /* 0x000fda0003f06270 */
[----:B------:R-:W1:Y:S02]  /*0060*/  @!P0 LDC.64 R6, c[0x0][0x388] ;  /* 0x0000e200ff068b82 */ /* 0x000e640000000a00 */
[----:B-1----:R-:W-:-:S06]  /*0070*/  @!P0 IMAD.WIDE.U32 R6, R5, 0x4, R6 ;  /* 0x0000000405068825 */ /* 0x002fcc00078e0006 */
[----:B--2---:R0:W2:Y:S01]  /*0080*/  @!P0 LDG.E R6, desc[UR6][R6.64] ;  /* 0x0000000606068981 */ /* 0x0040a2000c1e1900 */
[----:B------:R-:W1:Y:S01]  /*0090*/  LDCU UR5, c[0x0][0x360] ;  /* 0x00006c00ff0577ac */ /* 0x000e620008000800 */
[----:B------:R-:W3:Y:S01]  /*00a0*/  S2UR UR10, SR_CTAID.Z ;  /* 0x00000000000a79c3 */ /* 0x000ee20000002700 */
[----:B------:R-:W-:Y:S01]  /*00b0*/  @!P0 MOV R4, 0x400 ;  /* 0x0000040000048802 */ /* 0x000fe20000000f00 */
[----:B------:R-:W4:Y:S01]  /*00c0*/  @!P0 S2R R9, SR_CgaCtaId ;  /* 0x0000000000098919 */ /* 0x000f220000008800 */
[----:B------:R-:W5:Y:S01]  /*00d0*/  LDCU UR9, c[0x0][0x364] ;  /* 0x00006c80ff0977ac */ /* 0x000f620008000800 */
[----:B------:R-:W3:Y:S04]  /*00e0*/  S2R R15, SR_TID.Z ;  /* 0x00000000000f7919 */ /* 0x000ee80000002300 */
[----:B------:R-:W1:Y:S01]  /*00f0*/  LDC R13, c[0x0][0x370] ;  /* 0x0000dc00ff0d7b82 */ /* 0x000e620000000800 */
[----:B------:R-:W5:Y:S07]  /*0100*/  S2R R11, SR_TID.Y ;  /* 0x00000000000b7919 */ /* 0x000f6e0000002200 */
[----:B------:R-:W3:Y:S08]  /*0110*/  LDC R8, c[0x0][0x368] ;  /* 0x0000da00ff087b82 */ /* 0x000ef00000000800 */
[----:B------:R-:W5:Y:S08]  /*0120*/  S2UR UR8, SR_CTAID.Y ;  /* 0x00000000000879c3 */ /* 0x000f700000002600 */
[----:B------:R-:W5:Y:S01]  /*0130*/  LDC R17, c[0x0][0x374] ;  /* 0x0000dd00ff117b82 */ /* 0x000f620000000800 */
[----:B----4-:R-:W-:-:S05]  /*0140*/  @!P0 LEA R4, R9, R4, 0x18 ;  /* 0x0000000409048211 */ /* 0x010fca00078ec0ff */
[----:B0-----:R-:W-:Y:S02]  /*0150*/  @!P0 IMAD R7, R5, 0x4, R4 ;  /* 0x0000000405078824 */ /* 0x001fe400078e0204 */
[----:B------:R-:W1:Y:S01]  /*0160*/  S2UR UR4, SR_CTAID.X ;  /* 0x00000000000479c3 */ /* 0x000e620000002500 */
[----:B---3--:R-:W-:-:S04]  /*0170*/  IMAD R4, R8, UR10, R15 ;  /* 0x0000000a08047c24 */ /* 0x008fc8000f8e020f */
[----:B-----5:R-:W-:-:S04]  /*0180*/  IMAD R4, R4, R17, UR8 ;  /* 0x0000000804047e24 */ /* 0x020fc8000f8e0211 */
[----:B------:R-:W-:-:S04]  /*0190*/  IMAD R4, R4, UR9, R11 ;  /* 0x0000000904047c24 */ /* 0x000fc8000f8e020b */
[----:B-1----:R-:W-:-:S04]  /*01a0*/  IMAD R4, R4, R13, UR4 ;  /* 0x0000000404047e24 */ /* 0x002fc8000f8e020d */
[----:B------:R-:W-:Y:S01]  /*01b0*/  IMAD R17, R4, UR5, R5 ;  /* 0x0000000504117c24 */ /* 0x000fe2000f8e0205 */
[----:B--2---:R0:W-:Y:S01]  /*01c0*/  @!P0 STS [R7], R6 ;  /* 0x0000000607008388 */ /* 0x0041e20000000800 */
[----:B------:R-:W-:Y:S05]  /*01d0*/  @!P0 BRA `(.L_x_53) ;  /* 0x0000000000ac8947 */ /* 0x000fea0003800000 */
[----:B------:R-:W0:Y:S02]  /*01e0*/  LDC.64 R8, c[0x0][0x388] ;  /* 0x0000e200ff087b82 */ /* 0x000e240000000a00 */
[----:B0-----:R-:W-:-:S06]  /*01f0*/  IMAD.WIDE.U32 R6, R5, 0x4, R8 ;  /* 0x0000000405067825 */ /* 0x001fcc00078e0008 */
[----:B------:R-:W2:Y:S01]  /*0200*/  LDG.E R6, desc[UR6][R6.64] ;  /* 0x0000000606067981 */ /* 0x000ea2000c1e1900 */
[----:B------:R-:W-:Y:S01]  /*0210*/  MOV R4, 0x400 ;  /* 0x0000040000047802 */ /* 0x000fe20000000f00 */
[----:B------:R-:W-:Y:S01]  /*0220*/  BSSY.RECONVERGENT B0, `(.L_x_53) ;  /* 0x0000026000007945 */ /* 0x000fe20003800200 */
[----:B------:R-:W-:Y:S01]  /*0230*/  ISETP.NE.AND P0, PT, R5, RZ, PT ;  /* 0x000000ff0500720c */ /* 0x000fe20003f05270 */
[----:B------:R-:W0:Y:S02]  /*0240*/  S2R R11, SR_CgaCtaId ;  /* 0x00000000000b7919 */ /* 0x000e240000008800 */
[----:B0-----:R-:W-:-:S05]  /*0250*/  LEA R14, R11, R4, 0x18 ;  /* 0x000000040b0e7211 */ /* 0x001fca00078ec0ff */
[----:B------:R-:W-:-:S05]  /*0260*/  IMAD R11, R5, 0x4, R14 ;  /* 0x00000004050b7824 */ /* 0x000fca00078e020e */
[----:B--2---:R0:W-:Y:S01]  /*0270*/  STS [R11], R6 ;  /* 0x000000060b007388 */ /* 0x0041e20000000800 */
[----:B------:R-:W-:Y:S05]  /*0280*/  @P0 BRA `(.L_x_54) ;  /* 0x00000000007c0947 */ /* 0x000fea0003800000 */
[C---:B------:R-:W-:Y:S01]  /*0290*/  ISETP.GE.U32.AND P0, PT, R0.reuse, 0x44, PT ;  /* 0x000000440000780c */ /* 0x040fe20003f06070 */
[----:B------:R-:W-:Y:S01]  /*02a0*/  IMAD.MOV.U32 R7, RZ, RZ, 0x40 ;  /* 0x00000040ff077424 */ /* 0x000fe200078e00ff */
[----:B------:R-:W-:-:S11]  /*02b0*/  LOP3.LUT R16, R0, 0x3, RZ, 0xc0, !PT ;  /* 0x0000000300107812 */ /* 0x000fd600078ec0ff */
[----:B------:R-:W-:Y:S05]  /*02c0*/  @!P0 BRA `(.L_x_55) ;  /* 0x0000000000408947 */ /* 0x000fea0003800000 */
[----:B------:R-:W-:Y:S01]  /*02d0*/  LOP3.LUT R0, R0, 0x7ffffffc, RZ, 0xc0, !PT ;  /* 0x7ffffffc00007812 */ /* 0x000fe200078ec0ff */
[----:B------:R-:W-:Y:S02]  /*02e0*/  HFMA2 R13, -RZ, RZ, 0, 0 ;  /* 0x00000000ff0d7431 */ /* 0x000fe400000001ff */
[----:B------:R-:W-:Y:S02]  /*02f0*/  IMAD.MOV.U32 R15, RZ, RZ, 0x40 ;  /* 0x00000040ff0f7424 */ /* 0x000fe400078e00ff */
[----:B------:R-:W-:-:S07]  /*0300*/  VIADD R0, R0, 0xffffffbc ;  /* 0xffffffbc00007836 */ /* 0x000fce0000000000 */
.L_x_56:
[----:B0-----:R-:W-:-:S05]  /*0310*/  IMAD.WIDE.U32 R10, R15, 0x4, R8 ;  /* 0x000000040f0a7825 */ /* 0x001fca00078e0008 */
[----:B-1----:R-:W2:Y:S04]  /*0320*/  LDG.E R4, desc[UR6][R10.64] ;  /* 0x000000060a047981 */ /* 0x002ea8000c1e1900 */
[----:B------:R-:W2:Y:S04]  /*0330*/  LDG.E R5, desc[UR6][R10.64+0x4] ;  /* 0x000004060a057981 */ /* 0x000ea8000c1e1900 */
[----:B------:R-:W2:Y:S04]  /*0340*/  LDG.E R6, desc[UR6][R10.64+0x8] ;  /* 0x000008060a067981 */ /* 0x000ea8000c1e1900 */
[----:B------:R-:W2:Y:S01]  /*0350*/  LDG.E R7, desc[UR6][R10.64+0xc] ;  /* 0x00000c060a077981 */ /* 0x000ea2000c1e1900 */
[----:B------:R-:W-:Y:S01]  /*0360*/  IMAD R12, R15, 0x4, R14 ;  /* 0x000000040f0c7824 */ /* 0x000fe200078e020e */
[----:B------:R-:W-:-:S02]  /*0370*/  ISETP.NE.AND P0, PT, R13, R0, PT ;  /* 0x000000000d00720c */ /* 0x000fc40003f05270 */
[C---:B------:R-:W-:Y:S01]  /*0380*/  IADD3 R13, PT, PT, R15.reuse, -0x3c, RZ ;  /* 0xffffffc40f0d7810 */ /* 0x040fe20007ffe0ff */
[----:B------:R-:W-:Y:S01]  /*0390*/  VIADD R15, R15, 0x4 ;  /* 0x000000040f0f7836 */ /* 0x000fe20000000000 */
[----:B--2---:R1:W-:Y:S09]  /*03a0*/  STS.128 [R12], R4 ;  /* 0x000000040c007388 */ /* 0x0043f20000000c00 */
[----:B------:R-:W-:Y:S05]  /*03b0*/  @P0 BRA `(.L_x_56) ;  /* 0xfffffffc00d40947 */ /* 0x000fea000383ffff */
[----:B-1----:R-:W-:-:S07]  /*03c0*/  IMAD.MOV.U32 R7, RZ, RZ, R15 ;  /* 0x000000ffff077224 */ /* 0x002fce00078e000f */
.L_x_55:
[----:B------:R-:W-:-:S13]  /*03d0*/  ISETP.NE.AND P0, PT, R16, RZ, PT ;  /* 0x000000ff1000720c */ /* 0x000fda0003f05270 */
[----:B------:R-:W-:Y:S05]  /*03e0*/  @!P0 BRA `(.L_x_54) ;  /* 0x0000000000248947 */ /* 0x000fea0003800000 */
[----:B------:R-:W-:-:S05]  /*03f0*/  UMOV UR4, URZ ;  /* 0x000000ff00047c82 */ /* 0x000fca0008000000 */
.L_x_57:
[----:B-1----:R-:W-:-:S06]  /*0400*/  IMAD.WIDE.U32 R4, R7, 0x4, R8 ;  /* 0x0000000407047825 */ /* 0x002fcc00078e0008 */
[----:B------:R-:W2:Y:S01]  /*0410*/  LDG.E R4, desc[UR6][R4.64] ;  /* 0x0000000604047981 */ /* 0x000ea2000c1e1900 */
[C---:B0-----:R-:W-:Y:S01]  /*0420*/  IMAD R11, R7.reuse, 0x4, R14 ;  /* 0x00000004070b7824 */ /* 0x041fe200078e020e */
[----:B------:R-:W-:Y:S01]  /*0430*/  UIADD3 UR4, UPT, UPT, UR4, 0x1, URZ ;  /* 0x0000000104047890 */ /* 0x000fe2000fffe0ff */
[----:B------:R-:W-:-:S05]  /*0440*/  IADD3 R7, PT, PT, R7, 0x1, RZ ;  /* 0x0000000107077810 */ /* 0x000fca0007ffe0ff */
[----:B------:R-:W-:Y:S01]  /*0450*/  ISETP.NE.AND P0, PT, R16, UR4, PT ;  /* 0x0000000410007c0c */ /* 0x000fe2000bf05270 */
[----:B--2---:R1:W-:-:S12]  /*0460*/  STS [R11], R4 ;  /* 0x000000040b007388 */ /* 0x0043d80000000800 */
[----:B------:R-:W-:Y:S05]  /*0470*/  @P0 BRA `(.L_x_57) ;  /* 0xfffffffc00e00947 */ /* 0x000fea000383ffff */
.L_x_54:
[----:B------:R-:W-:Y:S05]  /*0480*/  BSYNC.RECONVERGENT B0 ;  /* 0x0000000000007941 */ /* 0x000fea0003800200 */
.L_x_53:
[----:B------:R-:W2:Y:S01]  /*0490*/  LDCU UR4, c[0x3][0x8] ;  /* 0x00c00100ff0477ac */ /* 0x000ea20008000800 */
[----:B------:R-:W-:Y:S01]  /*04a0*/  BAR.SYNC.DEFER_BLOCKING 0x0 ;  /* 0x0000000000007b1d */ /* 0x000fe20000010000 */
[----:B--2---:R-:W-:-:S13]  /*04b0*/  ISETP.GE.AND P0, PT, R17, UR4, PT ;  /* 0x0000000411007c0c */ /* 0x004fda000bf06270 */
[----:B------:R-:W-:Y:S05]  /*04c0*/  @P0 EXIT ;  /* 0x000000000000094d */ /* 0x000fea0003800000 */
[----:B------:R-:W-:Y:S01]  /*04d0*/  ISETP.GE.AND P0, PT, R3, 0x1, PT ;  /* 0x000000010300780c */ /* 0x000fe20003f06270 */
[----:B------:R-:W-:-:S12]  /*04e0*/  IMAD.MOV.U32 R15, RZ, RZ, 0x1 ;  /* 0x00000001ff0f7424 */ /* 0x000fd800078e00ff */
[----:B------:R-:W-:Y:S05]  /*04f0*/  @!P0 BRA `(.L_x_58) ;  /* 0x0000000c00788947 */ /* 0x000fea0003800000 */
[----:B------:R-:W-:-:S13]  /*0500*/  ISETP.GE.AND P0, PT, R2, 0x1, PT ;  /* 0x000000010200780c */ /* 0x000fda0003f06270 */
[----:B------:R-:W-:Y:S05]  /*0510*/  @!P0 BRA `(.L_x_59) ;  /* 0x0000000800788947 */ /* 0x000fea0003800000 */
[----:B------:R-:W2:Y:S01]  /*0520*/  LDCU.64 UR4, c[0x0][0x380] ;  /* 0x00007000ff0477ac */ /* 0x000ea20008000a00 */
[----:B------:R-:W-:Y:S01]  /*0530*/  IMAD R14, R17, R2, RZ ;  /* 0x00000002110e7224 */ /* 0x000fe200078e02ff */
[C---:B------:R-:W-:Y:S01]  /*0540*/  LOP3.LUT R19, R2.reuse, 0x7, RZ, 0xc0, !PT ;  /* 0x0000000702137812 */ /* 0x040fe200078ec0ff */
[----:B------:R-:W-:Y:S01]  /*0550*/  HFMA2 R15, -RZ, RZ, 0, 5.9604644775390625e-08 ;  /* 0x00000001ff0f7431 */ /* 0x000fe200000001ff */
[C---:B------:R-:W-:Y:S01]  /*0560*/  LOP3.LUT R12, R2.reuse, 0x7ffffff8, RZ, 0xc0, !PT ;  /* 0x7ffffff8020c7812 */ /* 0x040fe200078ec0ff */
[C---:B01----:R-:W-:Y:S01]  /*0570*/  IMAD.SHL.U32 R11, R2.reuse, 0x4, RZ ;  /* 0x00000004020b7824 */ /* 0x043fe200078e00ff */
[----:B------:R-:W-:Y:S01]  /*0580*/  SHF.R.S32.HI R13, RZ, 0x1f, R14 ;  /* 0x0000001fff0d7819 */ /* 0x000fe2000001140e */
[----:B------:R-:W-:Y:S01]  /*0590*/  IMAD.MOV.U32 R9, RZ, RZ, 0x7f7fffff ;  /* 0x7f7fffffff097424 */ /* 0x000fe200078e00ff */
[----:B------:R-:W-:Y:S01]  /*05a0*/  LOP3.LUT R18, R2, 0x3, RZ, 0xc0, !PT ;  /* 0x0000000302127812 */ /* 0x000fe200078ec0ff */
[----:B------:R-:W-:Y:S02]  /*05b0*/  IMAD.MOV.U32 R8, RZ, RZ, RZ ;  /* 0x000000ffff087224 */ /* 0x000fe400078e00ff */
[----:B------:R-:W-:-:S02]  /*05c0*/  VIADD R16, R19, 0xffffffff ;  /* 0xffffffff13107836 */ /* 0x000fc40000000000 */
[----:B------:R-:W-:Y:S01]  /*05d0*/  IMAD.MOV R7, RZ, RZ, -R12 ;  /* 0x000000ffff077224 */ /* 0x000fe200078e0a0c */
[----:B--2---:R-:W-:-:S04]  /*05e0*/  LEA R10, P0, R14, UR4, 0x2 ;  /* 0x000000040e0a7c11 */ /* 0x004fc8000f8010ff */
[----:B------:R-:W-:Y:S02]  /*05f0*/  LEA.HI.X R6, R14, UR5, R13, 0x2, P0 ;  /* 0x000000050e067c11 */ /* 0x000fe400080f140d */
[----:B------:R-:W-:-:S04]  /*0600*/  IADD3 R10, P0, PT, R10, 0x10, RZ ;  /* 0x000000100a0a7810 */ /* 0x000fc80007f1e0ff */
[----:B------:R-:W-:-:S09]  /*0610*/  IADD3.X R6, PT, PT, RZ, R6, RZ, P0, !PT ;  /* 0x00000006ff067210 */ /* 0x000fd200007fe4ff */
.L_x_67:
[----:B------:R-:W0:Y:S01]  /*0620*/  LDC R21, c[0x3][RZ] ;  /* 0x00c00000ff157b82 */ /* 0x000e220000000800 */
[----:B------:R-:W-:Y:S02]  /*0630*/  IMAD.MOV.U32 R0, RZ, RZ, RZ ;  /* 0x000000ffff007224 */ /* 0x000fe400078e00ff */
[----:B------:R-:W-:Y:S01]  /*0640*/  IMAD.MOV.U32 R23, RZ, RZ, RZ ;  /* 0x000000ffff177224 */ /* 0x000fe200078e00ff */
[----:B0-----:R-:W-:-:S13]  /*0650*/  ISETP.GE.U32.AND P0, PT, R21, 0x8, PT ;  /* 0x000000081500780c */ /* 0x001fda0003f06070 */
[----:B------:R-:W-:Y:S05]  /*0660*/  @!P0 BRA `(.L_x_60) ;  /* 0x0000000000c08947 */ /* 0x000fea0003800000 */
[----:B------:R-:W0:Y:S01]  /*0670*/  S2R R3, SR_CgaCtaId ;  /* 0x0000000000037919 */ /* 0x000e220000008800 */
[----:B------:R-:W-:Y:S01]  /*0680*/  MOV R0, 0x400 ;  /* 0x0000040000007802 */ /* 0x000fe20000000f00 */
[----:B------:R-:W-:Y:S01]  /*0690*/  IMAD.MOV.U32 R5, RZ, RZ, R7 ;  /* 0x000000ffff057224 */ /* 0x000fe200078e0007 */
[----:B------:R-:W-:Y:S02]  /*06a0*/  MOV R2, R10 ;  /* 0x0000000a00027202 */ /* 0x000fe40000000f00 */
[----:B0-----:R-:W-:Y:S01]  /*06b0*/  LEA R0, R3, R0, 0x18 ;  /* 0x0000000003007211 */ /* 0x001fe200078ec0ff */
[----:B------:R-:W-:-:S04]  /*06c0*/  IMAD.MOV.U32 R3, RZ, RZ, R6 ;  /* 0x000000ffff037224 */ /* 0x000fc800078e0006 */
[----:B------:R-:W-:Y:S02]  /*06d0*/  IMAD R4, R11, R8, R0 ;  /* 0x000000080b047224 */ /* 0x000fe400078e0200 */
[----:B------:R-:W-:Y:S02]  /*06e0*/  IMAD.MOV.U32 R0, RZ, RZ, RZ ;  /* 0x000000ffff007224 */ /* 0x000fe400078e00ff */
[----:B------:R-:W-:-:S07]  /*06f0*/  VIADD R4, R4, 0x10 ;  /* 0x0000001004047836 */ /* 0x000fce0000000000 */
.L_x_61:
[----:B------:R-:W2:Y:S04]  /*0700*/  LDG.E R20, desc[UR6][R2.64+-0x10] ;  /* 0xfffff00602147981 */ /* 0x000ea8000c1e1900 */
[----:B------:R-:W3:Y:S04]  /*0710*/  LDG.E R25, desc[UR6][R2.64+-0xc] ;  /* 0xfffff40602197981 */ /* 0x000ee8000c1e1900 */
[----:B------:R-:W4:Y:S04]  /*0720*/  LDG.E R23, desc[UR6][R2.64+-0x8] ;  /* 0xfffff80602177981 */ /* 0x000f28000c1e1900 */
[----:B------:R-:W2:Y:S04]  /*0730*/  LDS R27, [R4+-0x10] ;  /* 0xfffff000041b7984 */ /* 0x000ea80000000800 */
[----:B------:R-:W3:Y:S04]  /*0740*/  LDS R24, [R4+-0xc] ;  /* 0xfffff40004187984 */ /* 0x000ee80000000800 */
[----:B------:R-:W5:Y:S04]  /*0750*/  LDG.E R22, desc[UR6][R2.64+-0x4] ;  /* 0xfffffc0602167981 */ /* 0x000f68000c1e1900 */
[----:B------:R-:W4:Y:S04]  /*0760*/  LDS R26, [R4+-0x8] ;  /* 0xfffff800041a7984 */ /* 0x000f280000000800 */
[----:B------:R-:W-:Y:S01]  /*0770*/  LDS R29, [R4] ;  /* 0x00000000041d7984 */ /* 0x000fe20000000800 */
[----:B--2---:R-:W-:-:S03]  /*0780*/  FADD R27, R20, -R27 ;  /* 0x8000001b141b7221 */ /* 0x004fc60000000000 */
[----:B------:R-:W2:Y:S01]  /*0790*/  LDG.E R20, desc[UR6][R2.64] ;  /* 0x0000000602147981 */ /* 0x000ea2000c1e1900 */
[----:B---3--:R-:W-:Y:S01]  /*07a0*/  FADD R24, R25, -R24 ;  /* 0x8000001819187221 */ /* 0x008fe20000000000 */
[----:B------:R-:W-:Y:S02]  /*07b0*/  FFMA R27, R27, R27, R0 ;  /* 0x0000001b1b1b7223 */ /* 0x000fe40000000000 */
[----:B------:R-:W5:Y:S04]  /*07c0*/  LDS R25, [R4+-0x4] ;  /* 0xfffffc0004197984 */ /* 0x000f680000000800 */
[----:B------:R-:W3:Y:S01]  /*07d0*/  LDG.E R0, desc[UR6][R2.64+0x4] ;  /* 0x0000040602007981 */ /* 0x000ee2000c1e1900 */
[----:B------:R-:W-:-:S03]  /*07e0*/  FFMA R27, R24, R24, R27 ;  /* 0x00000018181b7223 */ /* 0x000fc6000000001b */
[----:B------:R-:W3:Y:S01]  /*07f0*/  LDG.E R24, desc[UR6][R2.64+0x8] ;  /* 0x0000080602187981 */ /* 0x000ee2000c1e1900 */
[----:B----4-:R-:W-:-:S03]  /*0800*/  FADD R26, R23, -R26 ;  /* 0x8000001a171a7221 */ /* 0x010fc60000000000 */
[----:B------:R0:W4:Y:S01]  /*0810*/  LDG.E R23, desc[UR6][R2.64+0xc] ;  /* 0x00000c0602177981 */ /* 0x000122000c1e1900 */
[----:B------:R-:W-:Y:S01]  /*0820*/  FFMA R27, R26, R26, R27 ;  /* 0x0000001a1a1b7223 */ /* 0x000fe2000000001b */
[----:B------:R-:W-:-:S04]  /*0830*/  IADD3 R5, PT, PT, R5, 0x8, RZ ;  /* 0x0000000805057810 */ /* 0x000fc80007ffe0ff */
[----:B------:R-:W-:Y:S02]  /*0840*/  ISETP.NE.AND P0, PT, R5, RZ, PT ;  /* 0x000000ff0500720c */ /* 0x000fe40003f05270 */
[----:B0-----:R-:W-:-:S05]  /*0850*/  IADD3 R2, P1, PT, R2, 0x20, RZ ;  /* 0x0000002002027810 */ /* 0x001fca0007f3e0ff */
[----:B------:R-:W-:Y:S02]  /*0860*/  IMAD.X R3, RZ, RZ, R3, P1 ;  /* 0x000000ffff037224 */ /* 0x000fe400008e0603 */
[----:B-----5:R-:W-:Y:S02]  /*0870*/  FADD R22, R22, -R25 ;  /* 0x8000001916167221 */ /* 0x020fe40000000000 */
[----:B------:R-:W3:Y:S02]  /*0880*/  LDS R25, [R4+0x4] ;  /* 0x0000040004197984 */ /* 0x000ee40000000800 */
[----:B------:R-:W-:Y:S02]  /*0890*/  FFMA R22, R22, R22, R27 ;  /* 0x0000001616167223 */ /* 0x000fe4000000001b */
[----:B------:R-:W0:Y:S01]  /*08a0*/  LDS R27, [R4+0x8] ;  /* 0x00000800041b7984 */ /* 0x000e220000000800 */
[----:B--2---:R-:W-:-:S03]  /*08b0*/  FADD R29, R20, -R29 ;  /* 0x8000001d141d7221 */ /* 0x004fc60000000000 */
[----:B------:R1:W4:Y:S01]  /*08c0*/  LDS R20, [R4+0xc] ;  /* 0x00000c0004147984 */ /* 0x0003220000000800 */
[----:B------:R-:W-:Y:S01]  /*08d0*/  FFMA R22, R29, R29, R22 ;  /* 0x0000001d1d167223 */ /* 0x000fe20000000016 */
[----:B---3--:R-:W-:Y:S01]  /*08e0*/  FADD R25, R0, -R25 ;  /* 0x8000001900197221 */ /* 0x008fe20000000000 */
[----:B-1----:R-:W-:-:S03]  /*08f0*/  VIADD R4, R4, 0x20 ;  /* 0x0000002004047836 */ /* 0x002fc60000000000 */
[----:B------:R-:W-:Y:S01]  /*0900*/  FFMA R22, R25, R25, R22 ;  /* 0x0000001919167223 */ /* 0x000fe20000000016 */
[----:B0-----:R-:W-:-:S04]  /*0910*/  FADD R27, R24, -R27 ;  /* 0x8000001b181b7221 */ /* 0x001fc80000000000 */
[----:B------:R-:W-:Y:S01]  /*0920*/  FFMA R22, R27, R27, R22 ;  /* 0x0000001b1b167223 */ /* 0x000fe20000000016 */
[----:B----4-:R-:W-:-:S04]  /*0930*/  FADD R23, R23, -R20 ;  /* 0x8000001417177221 */ /* 0x010fc80000000000 */
[----:B------:R-:W-:Y:S01]  /*0940*/  FFMA R0, R23, R23, R22 ;  /* 0x0000001717007223 */ /* 0x000fe20000000016 */
[----:B------:R-:W-:Y:S06]  /*0950*/  @P0 BRA `(.L_x_61) ;  /* 0xfffffffc00680947 */ /* 0x000fec000383ffff */
[----:B------:R-:W-:-:S07]  /*0960*/  IMAD.MOV.U32 R23, RZ, RZ, R12 ;  /* 0x000000ffff177224 */ /* 0x000fce00078e000c */
.L_x_60:
[----:B------:R-:W-:-:S13]  /*0970*/  ISETP.NE.AND P0, PT, R19, RZ, PT ;  /* 0x000000ff1300720c */ /* 0x000fda0003f05270 */
[----:B------:R-:W-:Y:S05]  /*0980*/  @!P0 BRA `(.L_x_62) ;  /* 0x0000000400088947 */ /* 0x000fea0003800000 */
[----:B------:R-:W-:Y:S02]  /*0990*/  ISETP.GE.U32.AND P0, PT, R16, 0x3, PT ;  /* 0x000000031000780c */ /* 0x000fe40003f06070 */
[----:B------:R-:W-:-:S11]  /*09a0*/  ISETP.NE.AND P1, PT, R18, RZ, PT ;  /* 0x000000ff1200720c */ /* 0x000fd60003f25270 */
[----:B------:R-:W-:Y:S05]  /*09b0*/  @!P0 BRA `(.L_x_63) ;  /* 0x00000000006c8947 */ /* 0x000fea0003800000 */
[----:B------:R-:W0:Y:S01]  /*09c0*/  LDCU.64 UR4, c[0x0][0x380] ;  /* 0x00007000ff0477ac */ /* 0x000e220008000a00 */
[----:B------:R-:W-:-:S04]  /*09d0*/  IADD3 R3, P0, PT, R14, R23, RZ ;  /* 0x000000170e037210 */ /* 0x000fc80007f1e0ff */
[----:B------:R-:W-:Y:S02]  /*09e0*/  IADD3.X R4, PT, PT, RZ, R13, RZ, P0, !PT ;  /* 0x0000000dff047210 */ /* 0x000fe400007fe4ff */
[----:B0-----:R-:W-:-:S04]  /*09f0*/  LEA R2, P0, R3, UR4, 0x2 ;  /* 0x0000000403027c11 */ /* 0x001fc8000f8010ff */
[----:B------:R-:W-:-:S05]  /*0a00*/  LEA.HI.X R3, R3, UR5, R4, 0x2, P0 ;  /* 0x0000000503037c11 */ /* 0x000fca00080f1404 */
[----:B------:R-:W2:Y:S04]  /*0a10*/  LDG.E R22, desc[UR6][R2.64] ;  /* 0x0000000602167981 */ /* 0x000ea8000c1e1900 */
[----:B------:R-:W3:Y:S04]  /*0a20*/  LDG.E R5, desc[UR6][R2.64+0x4] ;  /* 0x0000040602057981 */ /* 0x000ee8000c1e1900 */
[----:B------:R-:W4:Y:S04]  /*0a30*/  LDG.E R4, desc[UR6][R2.64+0x8] ;  /* 0x0000080602047981 */ /* 0x000f28000c1e1900 */
[----:B------:R-:W5:Y:S01]  /*0a40*/  LDG.E R20, desc[UR6][R2.64+0xc] ;  /* 0x00000c0602147981 */ /* 0x000f62000c1e1900 */
[----:B------:R-:W-:Y:S01]  /*0a50*/  MOV R25, 0x400 ;  /* 0x0000040000197802 */ /* 0x000fe20000000f00 */
[----:B------:R-:W-:Y:S01]  /*0a60*/  IMAD R24, R8, R21, R23 ;  /* 0x0000001508187224 */ /* 0x000fe200078e0217 */
[----:B------:R-:W0:Y:S01]  /*0a70*/  S2R R26, SR_CgaCtaId ;  /* 0x00000000001a7919 */ /* 0x000e220000008800 */
[----:B------:R-:W-:Y:S01]  /*0a80*/  VIADD R23, R23, 0x4 ;  /* 0x0000000417177836 */ /* 0x000fe20000000000 */
[----:B0-----:R-:W-:-:S05]  /*0a90*/  LEA R25, R26, R25, 0x18 ;  /* 0x000000191a197211 */ /* 0x001fca00078ec0ff */
[----:B------:R-:W-:-:S05]  /*0aa0*/  IMAD R24, R24, 0x4, R25 ;  /* 0x0000000418187824 */ /* 0x000fca00078e0219 */
[----:B------:R-:W2:Y:S04]  /*0ab0*/  LDS R29, [R24] ;  /* 0x00000000181d7984 */ /* 0x000ea80000000800 */
[----:B------:R-:W3:Y:S04]  /*0ac0*/  LDS R26, [R24+0x4] ;  /* 0x00000400181a7984 */ /* 0x000ee80000000800 */
[----:B------:R-:W4:Y:S04]  /*0ad0*/  LDS R25, [R24+0x8] ;  /* 0x0000080018197984 */ /* 0x000f280000000800 */
[----:B------:R-:W5:Y:S01]  /*0ae0*/  LDS R27, [R24+0xc] ;  /* 0x00000c00181b7984 */ /* 0x000f620000000800 */
[----:B--2---:R-:W-:-:S04]  /*0af0*/  FADD R29, R22, -R29 ;  /* 0x8000001d161d7221 */ /* 0x004fc80000000000 */
[----:B------:R-:W-:Y:S01]  /*0b00*/  FFMA R0, R29, R29, R0 ;  /* 0x0000001d1d007223 */ /* 0x000fe20000000000 */
[----:B---3--:R-:W-:Y:S01]  /*0b10*/  FADD R5, R5, -R26 ;  /* 0x8000001a05057221 */ /* 0x008fe20000000000 */
[----:B----4-:R-:W-:-:S03]  /*0b20*/  FADD R25, R4, -R25 ;  /* 0x8000001904197221 */ /* 0x010fc60000000000 */
[----:B------:R-:W-:Y:S01]  /*0b30*/  FFMA R0, R5, R5, R0 ;  /* 0x0000000505007223 */ /* 0x000fe20000000000 */
[----:B-----5:R-:W-:-:S03]  /*0b40*/  FADD R27, R20, -R27 ;  /* 0x8000001b141b7221 */ /* 0x020fc60000000000 */
[----:B------:R-:W-:-:S04]  /*0b50*/  FFMA R0, R25, R25, R0 ;  /* 0x0000001919007223 */ /* 0x000fc80000000000 */
[----:B------:R-:W-:-:S07]  /*0b60*/  FFMA R0, R27, R27, R0 ;  /* 0x0000001b1b007223 */ /* 0x000fce0000000000 */
.L_x_63:
[----:B------:R-:W-:Y:S05]  /*0b70*/  @!P1 BRA `(.L_x_62) ;  /* 0x00000000008c9947 */ /* 0x000fea0003800000 */
[----:B------:R-:W-:Y:S02]  /*0b80*/  ISETP.NE.AND P1, PT, R18, 0x1, PT ;  /* 0x000000011200780c */ /* 0x000fe40003f25270 */
[----:B------:R-:W-:-:S11]  /*0b90*/  LOP3.LUT P0, RZ, R21, 0x1, RZ, 0xc0, !PT ;  /* 0x0000000115ff7812 */ /* 0x000fd6000780c0ff */
[----:B------:R-:W0:Y:S01]  /*0ba0*/  @P1 LDC.64 R4, c[0x0][0x380] ;  /* 0x0000e000ff041b82 */ /* 0x000e220000000a00 */
[----:B------:R-:W-:Y:S01]  /*0bb0*/  @P1 IADD3 R22, P2, PT, R14, R23, RZ ;  /* 0x000000170e161210 */ /* 0x000fe20007f5e0ff */
[----:B------:R-:W-:Y:S01]  /*0bc0*/  @P1 IMAD R20, R8, R21, R23 ;  /* 0x0000001508141224 */ /* 0x000fe200078e0217 */
[----:B------:R-:W-:-:S03]  /*0bd0*/  @P1 IADD3 R23, PT, PT, R23, 0x2, RZ ;  /* 0x0000000217171810 */ /* 0x000fc60007ffe0ff */
[----:B------:R-:W-:Y:S02]  /*0be0*/  @P1 IMAD.X R24, RZ, RZ, R13, P2 ;  /* 0x000000ffff181224 */ /* 0x000fe400010e060d */
[----:B------:R-:W1:Y:S01]  /*0bf0*/  @P0 LDC.64 R2, c[0x0][0x380] ;  /* 0x0000e000ff020b82 */ /* 0x000e620000000a00 */
[----:B0-----:R-:W-:-:S04]  /*0c00*/  @P1 LEA R4, P2, R22, R4, 0x2 ;  /* 0x0000000416041211 */ /* 0x001fc800078410ff */
[----:B------:R-:W-:Y:S02]  /*0c10*/  @P1 LEA.HI.X R5, R22, R5, R24, 0x2, P2 ;  /* 0x0000000516051211 */ /* 0x000fe400010f1418 */
[----:B------:R-:W-:-:S03]  /*0c20*/  @P0 IADD3 R25, P2, PT, R14, R23, RZ ;  /* 0x000000170e190210 */ /* 0x000fc60007f5e0ff */
[----:B------:R-:W2:Y:S02]  /*0c30*/  @P1 LDG.E R22, desc[UR6][R4.64] ;  /* 0x0000000604161981 */ /* 0x000ea4000c1e1900 */
[----:B------:R-:W-:Y:S01]  /*0c40*/  @P0 IMAD.X R26, RZ, RZ, R13, P2 ;  /* 0x000000ffff1a0224 */ /* 0x000fe200010e060d */
[C---:B-1----:R-:W-:Y:S01]  /*0c50*/  @P0 LEA R2, P2, R25.reuse, R2, 0x2 ;  /* 0x0000000219020211 */ /* 0x042fe200078410ff */
[----:B------:R0:W3:Y:S03]  /*0c60*/  @P1 LDG.E R24, desc[UR6][R4.64+0x4] ;  /* 0x0000040604181981 */ /* 0x0000e6000c1e1900 */
[----:B------:R-:W-:-:S05]  /*0c70*/  @P0 LEA.HI.X R3, R25, R3, R26, 0x2, P2 ;  /* 0x0000000319030211 */ /* 0x000fca00010f141a */
[----:B------:R-:W4:Y:S01]  /*0c80*/  @P0 LDG.E R2, desc[UR6][R2.64] ;  /* 0x0000000602020981 */ /* 0x000f22000c1e1900 */
[----:B------:R-:W1:Y:S01]  /*0c90*/  @P1 S2R R26, SR_CgaCtaId ;  /* 0x00000000001a1919 */ /* 0x000e620000008800 */
[----:B------:R-:W5:Y:S01]  /*0ca0*/  @P0 S2R R27, SR_CgaCtaId ;  /* 0x00000000001b0919 */ /* 0x000f620000008800 */
[----:B------:R-:W-:Y:S01]  /*0cb0*/  @P1 MOV R25, 0x400 ;  /* 0x0000040000191802 */ /* 0x000fe20000000f00 */
[----:B------:R-:W-:-:S03]  /*0cc0*/  @P0 IMAD R21, R8, R21, R23 ;  /* 0x0000001508150224 */ /* 0x000fc600078e0217 */
[----:B-1----:R-:W-:Y:S02]  /*0cd0*/  @P1 LEA R25, R26, R25, 0x18 ;  /* 0x000000191a191211 */ /* 0x002fe400078ec0ff */
[----:B------:R-:W-:-:S03]  /*0ce0*/  @P0 MOV R26, 0x400 ;  /* 0x00000400001a0802 */ /* 0x000fc60000000f00 */
[----:B------:R-:W-:Y:S01]  /*0cf0*/  @P1 IMAD R20, R20, 0x4, R25 ;  /* 0x0000000414141824 */ /* 0x000fe200078e0219 */
[----:B-----5:R-:W-:-:S04]  /*0d00*/  @P0 LEA R26, R27, R26, 0x18 ;  /* 0x0000001a1b1a0211 */ /* 0x020fc800078ec0ff */
[----:B0-----:R-:W2:Y:S01]  /*0d10*/  @P1 LDS R5, [R20] ;  /* 0x0000000014051984 */ /* 0x001ea20000000800 */
[----:B------:R-:W-:-:S03]  /*0d20*/  @P0 LEA R21, R21, R26, 0x2 ;  /* 0x0000001a15150211 */ /* 0x000fc600078e10ff */
[----:B------:R-:W3:Y:S04]  /*0d30*/  @P1 LDS R23, [R20+0x4] ;  /* 0x0000040014171984 */ /* 0x000ee80000000800 */
[----:B------:R-:W4:Y:S01]  /*0d40*/  @P0 LDS R21, [R21] ;  /* 0x0000000015150984 */ /* 0x000f220000000800 */
[----:B--2---:R-:W-:Y:S01]  /*0d50*/  @P1 FADD R5, R22, -R5 ;  /* 0x8000000516051221 */ /* 0x004fe20000000000 */
[----:B---3--:R-:W-:-:S03]  /*0d60*/  @P1 FADD R24, R24, -R23 ;  /* 0x8000001718181221 */ /* 0x008fc60000000000 */
[----:B------:R-:W-:-:S04]  /*0d70*/  @P1 FFMA R5, R5, R5, R0 ;  /* 0x0000000505051223 */ /* 0x000fc80000000000 */
[----:B------:R-:W-:Y:S01]  /*0d80*/  @P1 FFMA R0, R24, R24, R5 ;  /* 0x0000001818001223 */ /* 0x000fe20000000005 */
[----:B----4-:R-:W-:-:S04]  /*0d90*/  @P0 FADD R3, R2, -R21 ;  /* 0x8000001502030221 */ /* 0x010fc80000000000 */
[----:B------:R-:W-:-:S07]  /*0da0*/  @P0 FFMA R0, R3, R3, R0 ;  /* 0x0000000303000223 */ /* 0x000fce0000000000 */
.L_x_62:
[----:B------:R-:W-:Y:S01]  /*0db0*/  VIADD R2, R0, 0xf3000000 ;  /* 0xf300000000027836 */ /* 0x000fe20000000000 */
[----:B------:R0:W1:Y:S01]  /*0dc0*/  MUFU.RSQ R5, R0 ;  /* 0x0000000000057308 */ /* 0x0000620000001400 */
[----:B------:R-:W-:Y:S03]  /*0dd0*/  BSSY.RECONVERGENT B0, `(.L_x_64) ;  /* 0x000000a000007945 */ /* 0x000fe60003800200 */
[----:B------:R-:W-:-:S13]  /*0de0*/  ISETP.GT.U32.AND P0, PT, R2, 0x727fffff, PT ;  /* 0x727fffff0200780c */ /* 0x000fda0003f04070 */
[----:B01----:R-:W-:Y:S05]  /*0df0*/  @!P0 BRA `(.L_x_65) ;  /* 0x00000000000c8947 */ /* 0x003fea0003800000 */
[----:B------:R-:W-:-:S07]  /*0e00*/  MOV R21, 0xe20 ;  /* 0x00000e2000157802 */ /* 0x000fce0000000f00 */
[----:B------:R-:W-:Y:S05]  /*0e10*/  CALL.REL.NOINC `($__internal_2_$__cuda_sm20_sqrt_rn_f32_slowpath) ;  /* 0x0000000400707944 */ /* 0x000fea0003c00000 */
[----:B------:R-:W-:Y:S05]  /*0e20*/  BRA `(.L_x_66) ;  /* 0x0000000000107947 */ /* 0x000fea0003800000 */
.L_x_65:
[C---:B------:R-:W-:Y:S01]  /*0e30*/  FMUL.FTZ R3, R5.reuse, R0 ;  /* 0x0000000005037220 */ /* 0x040fe20000410000 */
[----:B------:R-:W-:-:S03]  /*0e40*/  FMUL.FTZ R2, R5, 0.5 ;  /* 0x3f00000005027820 */ /* 0x000fc60000410000 */
[----:B------:R-:W-:-:S04]  /*0e50*/  FFMA R0, -R3, R3, R0 ;  /* 0x0000000303007223 */ /* 0x000fc80000000100 */
[----:B------:R-:W-:-:S07]  /*0e60*/  FFMA R0, R0, R2, R3 ;  /* 0x0000000200007223 */ /* 0x000fce0000000003 */
.L_x_66:
[----:B------:R-:W-:Y:S05]  /*0e70*/  BSYNC.RECONVERGENT B0 ;  /* 0x0000000000007941 */ /* 0x000fea0003800200 */
.L_x_64:
[----:B------:R-:W0:Y:S01]  /*0e80*/  LDCU UR4, c[0x3][0x4] ;  /* 0x00c00080ff0477ac */ /* 0x000e220008000800 */
[----:B------:R-:W-:Y:S01]  /*0e90*/  VIADD R8, R8, 0x1 ;  /* 0x0000000108087836 */ /* 0x000fe20000000000 */
[----:B------:R-:W-:-:S04]  /*0ea0*/  FSETP.GEU.AND P0, PT, R0, R9, PT ;  /* 0x000000090000720b */ /* 0x000fc80003f0e000 */
[----:B------:R-:W-:Y:S02]  /*0eb0*/  FSEL R9, R0, R9, !P0 ;  /* 0x0000000900097208 */ /* 0x000fe40004000000 */
[C---:B------:R-:W-:Y:S02]  /*0ec0*/  SEL R15, R8.reuse, R15, !P0 ;  /* 0x0000000f080f7207 */ /* 0x040fe40004000000 */
[----:B0-----:R-:W-:-:S13]  /*0ed0*/  ISETP.NE.AND P1, PT, R8, UR4, PT ;  /* 0x0000000408007c0c */ /* 0x001fda000bf25270 */
[----:B------:R-:W-:Y:S05]  /*0ee0*/  @!P1 BRA `(.L_x_58) ;  /* 0x0000000000fc9947 */ /* 0x000fea0003800000 */
[----:B------:R-:W-:Y:S05]  /*0ef0*/  BRA `(.L_x_67) ;  /* 0xfffffff400c87947 */ /* 0x000fea000383ffff */
.L_x_59:
[C---:B------:R-:W-:Y:S01]  /*0f00*/  ISETP.GE.U32.AND P0, PT, R3.reuse, 0x4, PT ;  /* 0x000000040300780c */ /* 0x040fe20003f06070 */
[----:B------:R-:W-:Y:S01]  /*0f10*/  IMAD.MOV.U32 R15, RZ, RZ, 0x1 ;  /* 0x00000001ff0f7424 */ /* 0x000fe200078e00ff */
[----:B------:R-:W-:Y:S01]  /*0f20*/  LOP3.LUT R5, R3, 0x3, RZ, 0xc0, !PT ;  /* 0x0000000303057812 */ /* 0x000fe200078ec0ff */
[----:B------:R-:W-:Y:S01]  /*0f30*/  IMAD.MOV.U32 R2, RZ, RZ, RZ ;  /* 0x000000ffff027224 */ /* 0x000fe200078e00ff */
[----:B------:R-:W-:-:S09]  /*0f40*/  MOV R0, 0x7f7fffff ;  /* 0x7f7fffff00007802 */ /* 0x000fd20000000f00 */
[----:B------:R-:W-:Y:S05]  /*0f50*/  @!P0 BRA `(.L_x_68) ;  /* 0x0000000000b88947 */ /* 0x000fea0003800000 */
[----:B------:R-:W-:Y:S01]  /*0f60*/  LOP3.LUT R2, R3, 0x7ffffffc, RZ, 0xc0, !PT ;  /* 0x7ffffffc03027812 */ /* 0x000fe200078ec0ff */
[----:B------:R-:W-:Y:S01]  /*0f70*/  IMAD.MOV.U32 R15, RZ, RZ, 0x1 ;  /* 0x00000001ff0f7424 */ /* 0x000fe200078e00ff */
[----:B------:R-:W-:Y:S01]  /*0f80*/  MOV R0, 0x7f7fffff ;  /* 0x7f7fffff00007802 */ /* 0x000fe20000000f00 */
[----:B------:R-:W-:Y:S01]  /*0f90*/  IMAD.MOV.U32 R3, RZ, RZ, RZ ;  /* 0x000000ffff037224 */ /* 0x000fe200078e00ff */
[----:B------:R-:W-:-:S13]  /*0fa0*/  ISETP.GT.AND P0, PT, R2, RZ, PT ;  /* 0x000000ff0200720c */ /* 0x000fda0003f04270 */
[----:B------:R-:W-:Y:S05]  /*0fb0*/  @!P0 BRA `(.L_x_69) ;  /* 0x0000000000888947 */ /* 0x000fea0003800000 */
[----:B-1----:R-:W-:Y:S02]  /*0fc0*/  IADD3 R4, PT, PT, R2, -R3, RZ ;  /* 0x8000000302047210 */ /* 0x002fe40007ffe0ff */
[----:B------:R-:W-:Y:S02]  /*0fd0*/  PLOP3.LUT P0, PT, PT, PT, PT, 0x80, 0x8 ;  /* 0x000000000008781c */ /* 0x000fe40003f0f070 */
[----:B------:R-:W-:-:S13]  /*0fe0*/  ISETP.GT.AND P1, PT, R4, 0xc, PT ;  /* 0x0000000c0400780c */ /* 0x000fda0003f24270 */
[----:B------:R-:W-:Y:S05]  /*0ff0*/  @!P1 BRA `(.L_x_70) ;  /* 0x0000000000449947 */ /* 0x000fea0003800000 */
[----:B------:R-:W-:Y:S01]  /*1000*/  PLOP3.LUT P0, PT, PT, PT, PT, 0x8, 0x80 ;  /* 0x000000000080781c */ /* 0x000fe20003f0e170 */
[----:B------:R-:W-:-:S12]  /*1010*/  VIADD R4, R2, 0xfffffff4 ;  /* 0xfffffff402047836 */ /* 0x000fd80000000000 */
.L_x_71:
[----:B------:R-:W-:-:S04]  /*1020*/  FSETP.GT.AND P2, PT, R0, RZ, PT ;  /* 0x000000ff0000720b */ /* 0x000fc80003f44000 */
[----:B------:R-:W-:-:S04]  /*1030*/  FSEL R0, R0, RZ, !P2 ;  /* 0x000000ff00007208 */ /* 0x000fc80005000000 */
[----:B------:R-:W-:-:S04]  /*1040*/  FSETP.GT.AND P3, PT, R0, RZ, PT ;  /* 0x000000ff0000720b */ /* 0x000fc80003f64000 */
[----:B------:R-:W-:Y:S01]  /*1050*/  FSEL R0, R0, RZ, !P3 ;  /* 0x000000ff00007208 */ /* 0x000fe20005800000 */
[----:B------:R-:W-:-:S03]  /*1060*/  @P2 VIADD R15, R3, 0x1 ;  /* 0x00000001030f2836 */ /* 0x000fc60000000000 */
[----:B------:R-:W-:-:S04]  /*1070*/  FSETP.GT.AND P4, PT, R0, RZ, PT ;  /* 0x000000ff0000720b */ /* 0x000fc80003f84000 */
[----:B------:R-:W-:Y:S02]  /*1080*/  FSEL R0, R0, RZ, !P4 ;  /* 0x000000ff00007208 */ /* 0x000fe40006000000 */
[----:B------:R-:W-:Y:S02]  /*1090*/  @P3 IADD3 R15, PT, PT, R3, 0x5, RZ ;  /* 0x00000005030f3810 */ /* 0x000fe40007ffe0ff */
[----:B------:R-:W-:-:S04]  /*10a0*/  FSETP.GT.AND P1, PT, R0, RZ, PT ;  /* 0x000000ff0000720b */ /* 0x000fc80003f24000 */
[----:B------:R-:W-:Y:S01]  /*10b0*/  FSEL R0, R0, RZ, !P1 ;  /* 0x000000ff00007208 */ /* 0x000fe20004800000 */
[----:B------:R-:W-:-:S08]  /*10c0*/  @P4 VIADD R15, R3, 0x9 ;  /* 0x00000009030f4836 */ /* 0x000fd00000000000 */
[C---:B------:R-:W-:Y:S01]  /*10d0*/  @P1 VIADD R15, R3.reuse, 0xd ;  /* 0x0000000d030f1836 */ /* 0x040fe20000000000 */
[----:B------:R-:W-:-:S04]  /*10e0*/  IADD3 R3, PT, PT, R3, 0x10, RZ ;  /* 0x0000001003037810 */ /* 0x000fc80007ffe0ff */
[----:B------:R-:W-:-:S13]  /*10f0*/  ISETP.GE.AND P2, PT, R3, R4, PT ;  /* 0x000000040300720c */ /* 0x000fda0003f46270 */
[----:B------:R-:W-:Y:S05]  /*1100*/  @!P2 BRA `(.L_x_71) ;  /* 0xfffffffc00c4a947 */ /* 0x000fea000383ffff */
.L_x_70:
[----:B------:R-:W-:-:S05]  /*1110*/  IMAD.IADD R4, R2, 0x1, -R3 ;  /* 0x0000000102047824 */ /* 0x000fca00078e0a03 */
[----:B------:R-:W-:-:S13]  /*1120*/  ISETP.GT.AND P1, PT, R4, 0x4, PT ;  /* 0x000000040400780c */ /* 0x000fda0003f24270 */
[----:B------:R-:W-:Y:S05]  /*1130*/  @!P1 BRA `(.L_x_72) ;  /* 0x0000000000209947 */ /* 0x000fea0003800000 */
[C---:B------:R-:W-:Y:S02]  /*1140*/  FSETP.GT.AND P1, PT, R0.reuse, RZ, PT ;  /* 0x000000ff0000720b */ /* 0x040fe40003f24000 */
[----:B------:R-:W-:Y:S02]  /*1150*/  PLOP3.LUT P0, PT, PT, PT, PT, 0x8, 0x80 ;  /* 0x000000000080781c */ /* 0x000fe40003f0e170 */
[----:B------:R-:W-:-:S04]  /*1160*/  FSEL R0, R0, RZ, !P1 ;  /* 0x000000ff00007208 */ /* 0x000fc80004800000 */
[----:B------:R-:W-:-:S04]  /*1170*/  FSETP.GT.AND P2, PT, R0, RZ, PT ;  /* 0x000000ff0000720b */ /* 0x000fc80003f44000 */
[----:B------:R-:W-:Y:S01]  /*1180*/  FSEL R0, R0, RZ, !P2 ;  /* 0x000000ff00007208 */ /* 0x000fe20005000000 */
[----:B------:R-:W-:-:S08]  /*1190*/  @P1 VIADD R15, R3, 0x1 ;  /* 0x00000001030f1836 */ /* 0x000fd00000000000 */
[C---:B------:R-:W-:Y:S01]  /*11a0*/  @P2 IADD3 R15, PT, PT, R3.reuse, 0x5, RZ ;  /* 0x00000005030f2810 */ /* 0x040fe20007ffe0ff */
[----:B------:R-:W-:-:S07]  /*11b0*/  VIADD R3, R3, 0x8 ;  /* 0x0000000803037836 */ /* 0x000fce0000000000 */
.L_x_72:
[----:B------:R-:W-:-:S13]  /*11c0*/  ISETP.NE.OR P0, PT, R3, R2, P0 ;  /* 0x000000020300720c */ /* 0x000fda0000705670 */
[----:B------:R-:W-:Y:S05]  /*11d0*/  @!P0 BRA `(.L_x_68) ;  /* 0x0000000000188947 */ /* 0x000fea0003800000 */
.L_x_69:
[----:B------:R-:W-:-:S04]  /*11e0*/  FSETP.GT.AND P1, PT, R0, RZ, PT ;  /* 0x000000ff0000720b */ /* 0x000fc80003f24000 */
[----:B------:R-:W-:-:S09]  /*11f0*/  FSEL R0, R0, RZ, !P1 ;  /* 0x000000ff00007208 */ /* 0x000fd20004800000 */
[C---:B------:R-:W-:Y:S01]  /*1200*/  @P1 VIADD R15, R3.reuse, 0x1 ;  /* 0x00000001030f1836 */ /* 0x040fe20000000000 */
[----:B------:R-:W-:-:S04]  /*1210*/  IADD3 R3, PT, PT, R3, 0x4, RZ ;  /* 0x0000000403037810 */ /* 0x000fc80007ffe0ff */
[----:B------:R-:W-:-:S13]  /*1220*/  ISETP.NE.AND P0, PT, R3, R2, PT ;  /* 0x000000020300720c */ /* 0x000fda0003f05270 */
[----:B------:R-:W-:Y:S05]  /*1230*/  @P0 BRA `(.L_x_69) ;  /* 0xfffffffc00e80947 */ /* 0x000fea000383ffff */
.L_x_68:
[----:B------:R-:W-:-:S13]  /*1240*/  ISETP.NE.AND P0, PT, R5, RZ, PT ;  /* 0x000000ff0500720c */ /* 0x000fda0003f05270 */
[----:B------:R-:W-:Y:S05]  /*1250*/  @!P0 BRA `(.L_x_58) ;  /* 0x0000000000208947 */ /* 0x000fea0003800000 */
[----:B------:R-:W-:-:S05]  /*1260*/  UMOV UR4, URZ ;  /* 0x000000ff00047c82 */ /* 0x000fca0008000000 */
.L_x_73:
[----:B------:R-:W-:Y:S01]  /*1270*/  UIADD3 UR4, UPT, UPT, UR4, 0x1, URZ ;  /* 0x0000000104047890 */ /* 0x000fe2000fffe0ff */
[----:B------:R-:W-:Y:S01]  /*1280*/  VIADD R2, R2, 0x1 ;  /* 0x0000000102027836 */ /* 0x000fe20000000000 */
[----:B------:R-:W-:-:S04]  /*1290*/  FSETP.GT.AND P1, PT, R0, RZ, PT ;  /* 0x000000ff0000720b */ /* 0x000fc80003f24000 */
[----:B------:R-:W-:Y:S02]  /*12a0*/  ISETP.NE.AND P0, PT, R5, UR4, PT ;  /* 0x0000000405007c0c */ /* 0x000fe4000bf05270 */
[----:B------:R-:W-:Y:S02]  /*12b0*/  FSEL R0, R0, RZ, !P1 ;  /* 0x000000ff00007208 */ /* 0x000fe40004800000 */
[----:B------:R-:W-:-:S09]  /*12c0*/  SEL R15, R2, R15, P1 ;  /* 0x0000000f020f7207 */ /* 0x000fd20000800000 */
[----:B------:R-:W-:Y:S05]  /*12d0*/  @P0 BRA `(.L_x_73) ;  /* 0xfffffffc00e40947 */ /* 0x000fea000383ffff */
.L_x_58:
[----:B------:R-:W2:Y:S02]  /*12e0*/  LDC.64 R2, c[0x0][0x390] ;  /* 0x0000e400ff027b82 */ /* 0x000ea40000000a00 */
[----:B--2---:R-:W-:-:S05]  /*12f0*/  IMAD.WIDE R2, R17, 0x4, R2 ;  /* 0x0000000411027825 */ /* 0x004fca00078e0202 */
[----:B------:R-:W2:Y:S01]  /*1300*/  LDG.E R0, desc[UR6][R2.64] ;  /* 0x0000000602007981 */ /* 0x000ea2000c1e1900 */
[----:B------:R-:W-:Y:S01]  /*1310*/  BSSY.RECONVERGENT B0, `(.L_x_74) ;  /* 0x000000a000007945 */ /* 0x000fe20003800200 */
[----:B--2---:R-:W-:-:S13]  /*1320*/  ISETP.NE.AND P0, PT, R0, R15, PT ;  /* 0x0000000f0000720c */ /* 0x004fda0003f05270 */
[----:B------:R-:W-:Y:S05]  /*1330*/  @!P0 BRA `(.L_x_75) ;  /* 0x00000000001c8947 */ /* 0x000fea0003800000 */
[----:B------:R-:W2:Y:S01]  /*1340*/  S2R R0, SR_LANEID ;  /* 0x0000000000007919 */ /* 0x000ea20000000000 */
[----:B-1----:R-:W1:Y:S01]  /*1350*/  LDC.64 R4, c[0x0][0x398] ;  /* 0x0000e600ff047b82 */ /* 0x002e620000000a00 */
[----:B------:R-:W-:Y:S02]  /*1360*/  VOTEU.ANY UR4, UPT, PT ;  /* 0x0000000000047886 */ /* 0x000fe400038e0100 */
[----:B------:R-:W-:Y:S02]  /*1370*/  UFLO.U32 UR5, UR4 ;  /* 0x00000004000572bd */ /* 0x000fe400080e0000 */
[----:B0-----:R-:W1:Y:S04]  /*1380*/  POPC R7, UR4 ;  /* 0x0000000400077d09 */ /* 0x001e680008000000 */
[----:B--2---:R-:W-:-:S13]  /*1390*/  ISETP.EQ.U32.AND P0, PT, R0, UR5, PT ;  /* 0x0000000500007c0c */ /* 0x004fda000bf02070 */
[----:B-1----:R2:W-:Y:S02]  /*13a0*/  @P0 REDG.E.ADD.STRONG.GPU desc[UR6][R4.64], R7 ;  /* 0x000000070400098e */ /* 0x0025e4000c12e106 */
.L_x_75:
[----:B------:R-:W-:Y:S05]  /*13b0*/  BSYNC.RECONVERGENT B0 ;  /* 0x0000000000007941 */ /* 0x000fea0003800200 */
.L_x_74:
[----:B------:R-:W-:Y:S01]  /*13c0*/  STG.E desc[UR6][R2.64], R15 ;  /* 0x0000000f02007986 */ /* 0x000fe2000c101906 */
[----:B------:R-:W-:Y:S05]  /*13d0*/  EXIT ;  /* 0x000000000000794d */ /* 0x000fea0003800000 */
        .weak           $__internal_2_$__cuda_sm20_sqrt_rn_f32_slowpath
        .type           $__internal_2_$__cuda_sm20_sqrt_rn_f32_slowpath,@function
        .size           $__internal_2_$__cuda_sm20_sqrt_rn_f32_slowpath,(.L_x_80 - $__internal_2_$__cuda_sm20_sqrt_rn_f32_slowpath)
$__internal_2_$__cuda_sm20_sqrt_rn_f32_slowpath:
[----:B------:R-:W-:-:S13]  /*13e0*/  LOP3.LUT P0, RZ, R0, 0x7fffffff, RZ, 0xc0, !PT ;  /* 0x7fffffff00ff7812 */ /* 0x000fda000780c0ff */
[----:B------:R-:W-:Y:S01]  /*13f0*/  @!P0 IMAD.MOV.U32 R2, RZ, RZ, R0 ;  /* 0x000000ffff028224 */ /* 0x000fe200078e0000 */
[----:B------:R-:W-:Y:S06]  /*1400*/  @!P0 BRA `(.L_x_76) ;  /* 0x0000000000408947 */ /* 0x000fec0003800000 */
[----:B------:R-:W-:-:S13]  /*1410*/  FSETP.GEU.FTZ.AND P0, PT, R0, RZ, PT ;  /* 0x000000ff0000720b */ /* 0x000fda0003f1e000 */
[----:B------:R-:W-:Y:S01]  /*1420*/  @!P0 MOV R2, 0x7fffffff ;  /* 0x7fffffff00028802 */ /* 0x000fe20000000f00 */
        /* <DEDUP_REMOVED lines=9> */
[----:B------:R-:W-:Y:S02]  /*14c0*/  @!P0 IMAD.MOV.U32 R2, RZ, RZ, R0 ;  /* 0x000000ffff028224 */ /* 0x000fe400078e0000 */
[----:B------:R-:W-:-:S04]  /*14d0*/  @P0 FADD.FTZ R5, -R4, -RZ ;  /* 0x800000ff04050221 */ /* 0x000fc80000010100 */
[----:B------:R-:W-:-:S04]  /*14e0*/  @P0 FFMA R5, R4, R5, R3 ;  /* 0x0000000504050223 */ /* 0x000fc80000000003 */
[----:B------:R-:W-:-:S04]  /*14f0*/  @P0 FFMA R5, R5, R20, R4 ;  /* 0x0000001405050223 */ /* 0x000fc80000000004 */
[----:B------:R-:W-:-:S07]  /*1500*/  @P0 FMUL.FTZ R2, R5, 2.3283064365386962891e-10 ;  /* 0x2f80000005020820 */ /* 0x000fce0000410000 */
.L_x_76:
[----:B------:R-:W-:Y:S01]  /*1510*/  IMAD.MOV.U32 R0, RZ, RZ, R2 ;  /* 0x000000ffff007224 */ /* 0x000fe200078e0002 */
[----:B------:R-:W-:Y:S01]  /*1520*/  MOV R2, R21 ;  /* 0x0000001500027202 */ /* 0x000fe20000000f00 */
[----:B------:R-:W-:-:S04]  /*1530*/  IMAD.MOV.U32 R3, RZ, RZ, 0x0 ;  /* 0x00000000ff037424 */ /* 0x000fc800078e00ff */
[----:B------:R-:W-:Y:S05]  /*1540*/  RET.REL.NODEC R2 `(_Z12firstStepGPUPfS_PiS0_) ;  /* 0xffffffe802ac7950 */ /* 0x000fea0003c3ffff */
.L_x_77:
        /* <DEDUP_REMOVED lines=11> */
.L_x_80:


//--------------------- .nv.shared._Z28recalculateCentroidsStep3GPUPfS_S_ --------------------------
	.section	.nv.shared._Z28recalculateCentroidsStep3GPUPfS_S_,"aw",@nobits
	.sectionflags	@""
	.align	16
	.zero		1024


//--------------------- .nv.shared.reserved.0     --------------------------
	.section	.nv.shared.reserved.0,"aw",@nobits
	.weak		__nv_reservedSMEM_offset_0_alias
	.size		__nv_reservedSMEM_offset_0_alias, 0, 64
	.other		__nv_reservedSMEM_offset_0_alias,@"STO_CUDA_RESERVED_SHARED STV_DEFAULT"
__nv_reservedSMEM_offset_0_alias:
	.zero		0
	.zero		64


//--------------------- .nv.shared._Z28recalculateCentroidsStep2GPUPfPiS_S_ --------------------------
	.section	.nv.shared._Z28recalculateCentroidsStep2GPUPfPiS_S_,"aw",@nobits
	.sectionflags	@""
	.align	16
	.zero		1024


//--------------------- .nv.shared._Z28recalculateCentroidsStep1GPUPfPiS0_S_ --------------------------
	.section	.nv.shared._Z28recalculateCentroidsStep1GPUPfPiS0_S_,"aw",@nobits
	.sectionflags	@""
	.align	16
	.zero		1024


//--------------------- .nv.shared._Z12firstStepGPUPfS_PiS0_ --------------------------
	.section	.nv.shared._Z12firstStepGPUPfS_PiS0_,"aw",@nobits
	.sectionflags	@""
	.align	16
	.zero		1024


//--------------------- .nv.constant0._Z28recalculateCentroidsStep3GPUPfS_S_ --------------------------
	.section	.nv.constant0._Z28recalculateCentroidsStep3GPUPfS_S_,"a",@progbits
	.sectionflags	@""
	.align	4
.nv.constant0._Z28recalculateCentroidsStep3GPUPfS_S_:
	.zero		920


//--------------------- .nv.constant0._Z28recalculateCentroidsStep2GPUPfPiS_S_ --------------------------
	.section	.nv.constant0._Z28recalculateCentroidsStep2GPUPfPiS_S_,"a",@progbits
	.sectionflags	@""
	.align	4
.nv.constant0._Z28recalculateCentroidsStep2GPUPfPiS_S_:
	.zero		928


//--------------------- .nv.constant0._Z28recalculateCentroidsStep1GPUPfPiS0_S_ --------------------------
	.section	.nv.constant0._Z28recalculateCentroidsStep1GPUPfPiS0_S_,"a",@progbits
	.sectionflags	@""
	.align	4
.nv.constant0._Z28recalculateCentroidsStep1GPUPfPiS0_S_:
	.zero		928


//--------------------- .nv.constant0._Z12firstStepGPUPfS_PiS0_ --------------------------
	.section	.nv.constant0._Z12firstStepGPUPfS_PiS0_,"a",@progbits
	.sectionflags	@""
	.align	4
.nv.constant0._Z12firstStepGPUPfS_PiS0_:
	.zero		928


//--------------------- SYMBOLS --------------------------

	.type		.nv.reservedSmem.offset0,@object
	.size		.nv.reservedSmem.offset0,0x4
	.type		.nv.reservedSmem.cap,@object
	.size		.nv.reservedSmem.cap,0x4
